	.target	sm_100a

	.elftype	@"ET_EXEC"


//--------------------- .note.nv.tkinfo           --------------------------
	.section	.note.nv.tkinfo,"",@"SHT_NOTE"
	.sectionflags	@"SHF_NOTE_NV_TKINFO"
	.tkinfo
        /*0018*/ 	.word	0x00000002
        /*0030*/ 	.string	""
        /*0030*/ 	.string	"ptxas"
        /*0030*/ 	.string	"Cuda compilation tools, release 13.0, V13.0.88"
        /*0030*/ 	.string	"Build cuda_13.0.r13.0/compiler.36424714_0"
        /*0030*/ 	.string	"-arch sm_100a -m 64 "



//--------------------- .note.nv.cuinfo           --------------------------
	.section	.note.nv.cuinfo,"",@"SHT_NOTE"
	.sectionflags	@"SHF_NOTE_NV_CUINFO"
        /*0018*/ 	.short	0x0002
        /*001a*/ 	.short	0x0064
        /*001c*/ 	.short	0x0082
	.zero		2


//--------------------- .nv.info                  --------------------------
	.section	.nv.info,"",@"SHT_CUDA_INFO"
	.align	4


	//----- nvinfo : EIATTR_REGCOUNT
	.align		4
        /*0000*/ 	.byte	0x04, 0x2f
        /*0002*/ 	.short	(.L_19 - .L_18)
	.align		4
.L_18:
        /*0004*/ 	.word	index@(_ZN7cutlass13device_kernelINS_4gemm6kernel13GemmUniversalIN4cute5tupleIJiiiiEEENS1_10collective13CollectiveMmaINS1_35MainloopSm100TmaUmmaWarpSpecializedILi3ELi2ELi4ENS5_IJNS4_1CILi2EEENSA_ILi1EEESC_EEEEENS5_IJNSA_ILi64EEENSA_ILi128EEESG_EEEaNS5_IJlSC_lEEEaSI_NS4_8TiledMMAINS4_8MMA_AtomIJNS4_15SM100_MMA_S8_SSIaaiLi64ELi128ELNS4_4UMMA5MajorE0ELSN_0ELNSM_8SaturateE0EEEEEENS4_6LayoutINS5_IJSC_SC_SC_EEENS5_IJNSA_ILi0EEEST_ST_EEEEENS5_IJNS4_10UnderscoreESW_SW_EEEEENS4_13SM90_TMA_LOADENS4_14ComposedLayoutINS4_7SwizzleILi3ELi4ELi3EEENS4_18smem_ptr_flag_bitsILi8EEENSR_INS5_IJNSA_ILi8EEESG_EEENS5_IJSG_SC_EEEEEEEvNS4_8identityENS4_23SM90_TMA_LOAD_MULTICASTES19_vS1A_EENS_8epilogue10collective18CollectiveEpilogueINS1D_23Sm100TmaWarpSpecializedILi2ELi2ELi32ELb0ELb0EEEJSH_NS5_IJNSR_ISF_SC_EES1I_EEEaSI_aSI_NS1D_6fusion15FusionCallbacksIS1H_NS1K_17LinearCombinationIaiaiLNS_15FloatRoundStyleE2EEESH_S1J_JEEENS4_5SM1004TMEM4LOAD26SM100_TMEM_LOAD_16dp32b32xESZ_NS10_INS11_ILi2ELi4ELi3EEES14_NSR_INS5_IJS15_SF_EEENS5_IJSF_SC_EEEEEEENS4_39AutoVectorizingCopyWithAssumedAlignmentILi128EEENS4_14SM90_TMA_STOREES1Y_S20_S20_EEEvvEEEEvNT_6ParamsE)
        /*0008*/ 	.word	0x0000005a


	//----- nvinfo : EIATTR_FRAME_SIZE
	.align		4
.L_19:
        /*000c*/ 	.byte	0x04, 0x11
        /*000e*/ 	.short	(.L_21 - .L_20)
	.align		4
.L_20:
        /*0010*/ 	.word	index@($__internal_2_$__cuda_sm10x_tcgen05_guardrail_trap_unallocated_columns_being_dealloced)
        /*0014*/ 	.word	0x00000000


	//----- nvinfo : EIATTR_FRAME_SIZE
	.align		4
.L_21:
        /*0018*/ 	.byte	0x04, 0x11
        /*001a*/ 	.short	(.L_23 - .L_22)
	.align		4
.L_22:
        /*001c*/ 	.word	index@($__internal_1_$__cuda_sm10x_tcgen05_guardrail_trap_phase_invalid_during_alloc)
        /*0020*/ 	.word	0x00000000


	//----- nvinfo : EIATTR_FRAME_SIZE
	.align		4
.L_23:
        /*0024*/ 	.byte	0x04, 0x11
        /*0026*/ 	.short	(.L_25 - .L_24)
	.align		4
.L_24:
        /*0028*/ 	.word	index@($__internal_0_$__cuda_sm10x_tcgen05_guardrail_trap_col_being_dealloced_not_returned_by_alloc)
        /*002c*/ 	.word	0x00000000


	//----- nvinfo : EIATTR_FRAME_SIZE
	.align		4
.L_25:
        /*0030*/ 	.byte	0x04, 0x11
        /*0032*/ 	.short	(.L_27 - .L_26)
	.align		4
.L_26:
        /*0034*/ 	.word	index@(_ZN7cutlass13device_kernelINS_4gemm6kernel13GemmUniversalIN4cute5tupleIJiiiiEEENS1_10collective13CollectiveMmaINS1_35MainloopSm100TmaUmmaWarpSpecializedILi3ELi2ELi4ENS5_IJNS4_1CILi2EEENSA_ILi1EEESC_EEEEENS5_IJNSA_ILi64EEENSA_ILi128EEESG_EEEaNS5_IJlSC_lEEEaSI_NS4_8TiledMMAINS4_8MMA_AtomIJNS4_15SM100_MMA_S8_SSIaaiLi64ELi128ELNS4_4UMMA5MajorE0ELSN_0ELNSM_8SaturateE0EEEEEENS4_6LayoutINS5_IJSC_SC_SC_EEENS5_IJNSA_ILi0EEEST_ST_EEEEENS5_IJNS4_10UnderscoreESW_SW_EEEEENS4_13SM90_TMA_LOADENS4_14ComposedLayoutINS4_7SwizzleILi3ELi4ELi3EEENS4_18smem_ptr_flag_bitsILi8EEENSR_INS5_IJNSA_ILi8EEESG_EEENS5_IJSG_SC_EEEEEEEvNS4_8identityENS4_23SM90_TMA_LOAD_MULTICASTES19_vS1A_EENS_8epilogue10collective18CollectiveEpilogueINS1D_23Sm100TmaWarpSpecializedILi2ELi2ELi32ELb0ELb0EEEJSH_NS5_IJNSR_ISF_SC_EES1I_EEEaSI_aSI_NS1D_6fusion15FusionCallbacksIS1H_NS1K_17LinearCombinationIaiaiLNS_15FloatRoundStyleE2EEESH_S1J_JEEENS4_5SM1004TMEM4LOAD26SM100_TMEM_LOAD_16dp32b32xESZ_NS10_INS11_ILi2ELi4ELi3EEES14_NSR_INS5_IJS15_SF_EEENS5_IJSF_SC_EEEEEEENS4_39AutoVectorizingCopyWithAssumedAlignmentILi128EEENS4_14SM90_TMA_STOREES1Y_S20_S20_EEEvvEEEEvNT_6ParamsE)
        /*0038*/ 	.word	0x00000000


	//----- nvinfo : EIATTR_MIN_STACK_SIZE
	.align		4
.L_27:
        /*003c*/ 	.byte	0x04, 0x12
        /*003e*/ 	.short	(.L_29 - .L_28)
	.align		4
.L_28:
        /*0040*/ 	.word	index@(_ZN7cutlass13device_kernelINS_4gemm6kernel13GemmUniversalIN4cute5tupleIJiiiiEEENS1_10collective13CollectiveMmaINS1_35MainloopSm100TmaUmmaWarpSpecializedILi3ELi2ELi4ENS5_IJNS4_1CILi2EEENSA_ILi1EEESC_EEEEENS5_IJNSA_ILi64EEENSA_ILi128EEESG_EEEaNS5_IJlSC_lEEEaSI_NS4_8TiledMMAINS4_8MMA_AtomIJNS4_15SM100_MMA_S8_SSIaaiLi64ELi128ELNS4_4UMMA5MajorE0ELSN_0ELNSM_8SaturateE0EEEEEENS4_6LayoutINS5_IJSC_SC_SC_EEENS5_IJNSA_ILi0EEEST_ST_EEEEENS5_IJNS4_10UnderscoreESW_SW_EEEEENS4_13SM90_TMA_LOADENS4_14ComposedLayoutINS4_7SwizzleILi3ELi4ELi3EEENS4_18smem_ptr_flag_bitsILi8EEENSR_INS5_IJNSA_ILi8EEESG_EEENS5_IJSG_SC_EEEEEEEvNS4_8identityENS4_23SM90_TMA_LOAD_MULTICASTES19_vS1A_EENS_8epilogue10collective18CollectiveEpilogueINS1D_23Sm100TmaWarpSpecializedILi2ELi2ELi32ELb0ELb0EEEJSH_NS5_IJNSR_ISF_SC_EES1I_EEEaSI_aSI_NS1D_6fusion15FusionCallbacksIS1H_NS1K_17LinearCombinationIaiaiLNS_15FloatRoundStyleE2EEESH_S1J_JEEENS4_5SM1004TMEM4LOAD26SM100_TMEM_LOAD_16dp32b32xESZ_NS10_INS11_ILi2ELi4ELi3EEES14_NSR_INS5_IJS15_SF_EEENS5_IJSF_SC_EEEEEEENS4_39AutoVectorizingCopyWithAssumedAlignmentILi128EEENS4_14SM90_TMA_STOREES1Y_S20_S20_EEEvvEEEEvNT_6ParamsE)
        /*0044*/ 	.word	0x00000000
.L_29:


//--------------------- .nv.compat                --------------------------
	.section	.nv.compat,"",@"SHT_CUDA_COMPAT_INFO"
	.align	4
        /*0000*/ 	.byte	0x02, 0x09, 0x01, 0x00, 0x02, 0x02, 0x03, 0x00, 0x02, 0x05, 0x06, 0x00, 0x03, 0x07, 0x01, 0x01
        /*0010*/ 	.byte	0x02, 0x03, 0x01, 0x00, 0x02, 0x06, 0x01, 0x00, 0x04, 0x0b, 0x08, 0x00, 0x01, 0x00, 0x00, 0x00
        /*0020*/ 	.byte	0x00, 0x00, 0x00, 0x00


//--------------------- .nv.info._ZN7cutlass13device_kernelINS_4gemm6kernel13GemmUniversalIN4cute5tupleIJiiiiEEENS1_10collective13CollectiveMmaINS1_35MainloopSm100TmaUmmaWarpSpecializedILi3ELi2ELi4ENS5_IJNS4_1CILi2EEENSA_ILi1EEESC_EEEEENS5_IJNSA_ILi64EEENSA_ILi128EEESG_EEEaNS5_IJlSC_lEEEaSI_NS4_8TiledMMAINS4_8MMA_AtomIJNS4_15SM100_MMA_S8_SSIaaiLi64ELi128ELNS4_4UMMA5MajorE0ELSN_0ELNSM_8SaturateE0EEEEEENS4_6LayoutINS5_IJSC_SC_SC_EEENS5_IJNSA_ILi0EEEST_ST_EEEEENS5_IJNS4_10UnderscoreESW_SW_EEEEENS4_13SM90_TMA_LOADENS4_14ComposedLayoutINS4_7SwizzleILi3ELi4ELi3EEENS4_18smem_ptr_flag_bitsILi8EEENSR_INS5_IJNSA_ILi8EEESG_EEENS5_IJSG_SC_EEEEEEEvNS4_8identityENS4_23SM90_TMA_LOAD_MULTICASTES19_vS1A_EENS_8epilogue10collective18CollectiveEpilogueINS1D_23Sm100TmaWarpSpecializedILi2ELi2ELi32ELb0ELb0EEEJSH_NS5_IJNSR_ISF_SC_EES1I_EEEaSI_aSI_NS1D_6fusion15FusionCallbacksIS1H_NS1K_17LinearCombinationIaiaiLNS_15FloatRoundStyleE2EEESH_S1J_JEEENS4_5SM1004TMEM4LOAD26SM100_TMEM_LOAD_16dp32b32xESZ_NS10_INS11_ILi2ELi4ELi3EEES14_NSR_INS5_IJS15_SF_EEENS5_IJSF_SC_EEEEEEENS4_39AutoVectorizingCopyWithAssumedAlignmentILi128EEENS4_14SM90_TMA_STOREES1Y_S20_S20_EEEvvEEEEvNT_6ParamsE --------------------------
	.section	.nv.info._ZN7cutlass13device_kernelINS_4gemm6kernel13GemmUniversalIN4cute5tupleIJiiiiEEENS1_10collective13CollectiveMmaINS1_35MainloopSm100TmaUmmaWarpSpecializedILi3ELi2ELi4ENS5_IJNS4_1CILi2EEENSA_ILi1EEESC_EEEEENS5_IJNSA_ILi64EEENSA_ILi128EEESG_EEEaNS5_IJlSC_lEEEaSI_NS4_8TiledMMAINS4_8MMA_AtomIJNS4_15SM100_MMA_S8_SSIaaiLi64ELi128ELNS4_4UMMA5MajorE0ELSN_0ELNSM_8SaturateE0EEEEEENS4_6LayoutINS5_IJSC_SC_SC_EEENS5_IJNSA_ILi0EEEST_ST_EEEEENS5_IJNS4_10UnderscoreESW_SW_EEEEENS4_13SM90_TMA_LOADENS4_14ComposedLayoutINS4_7SwizzleILi3ELi4ELi3EEENS4_18smem_ptr_flag_bitsILi8EEENSR_INS5_IJNSA_ILi8EEESG_EEENS5_IJSG_SC_EEEEEEEvNS4_8identityENS4_23SM90_TMA_LOAD_MULTICASTES19_vS1A_EENS_8epilogue10collective18CollectiveEpilogueINS1D_23Sm100TmaWarpSpecializedILi2ELi2ELi32ELb0ELb0EEEJSH_NS5_IJNSR_ISF_SC_EES1I_EEEaSI_aSI_NS1D_6fusion15FusionCallbacksIS1H_NS1K_17LinearCombinationIaiaiLNS_15FloatRoundStyleE2EEESH_S1J_JEEENS4_5SM1004TMEM4LOAD26SM100_TMEM_LOAD_16dp32b32xESZ_NS10_INS11_ILi2ELi4ELi3EEES14_NSR_INS5_IJS15_SF_EEENS5_IJSF_SC_EEEEEEENS4_39AutoVectorizingCopyWithAssumedAlignmentILi128EEENS4_14SM90_TMA_STOREES1Y_S20_S20_EEEvvEEEEvNT_6ParamsE,"",@"SHT_CUDA_INFO"
	.sectionflags	@""
	.align	4


	//----- nvinfo : EIATTR_CUDA_API_VERSION
	.align		4
        /*0000*/ 	.byte	0x04, 0x37
        /*0002*/ 	.short	(.L_31 - .L_30)
.L_30:
        /*0004*/ 	.word	0x00000082


	//----- nvinfo : EIATTR_KPARAM_INFO
	.align		4
.L_31:
        /*0008*/ 	.byte	0x04, 0x17
        /*000a*/ 	.short	(.L_33 - .L_32)
.L_32:
        /*000c*/ 	.word	0x00000000
        /*0010*/ 	.short	0x0000
        /*0012*/ 	.short	0x0000
        /*0014*/ 	.byte	0x00, 0xf0, 0x01, 0x20


	//----- nvinfo : EIATTR_AT_ENTRY_FRAGMENTS
	.align		4
.L_33:
        /*0018*/ 	.byte	0x04, 0x4f
        /*001a*/ 	.short	(.L_35 - .L_34)


	//   ....[0]....
.L_34:
        /*001c*/ 	.word	0x00000006


	//----- nvinfo : EIATTR_RESERVED_SMEM_USED
	.align		4
.L_35:
        /*0020*/ 	.byte	0x01, 0x41
	.zero		2


	//----- nvinfo : EIATTR_SPARSE_MMA_MASK
	.align		4
        /*0024*/ 	.byte	0x03, 0x50
        /*0026*/ 	.short	0x0000


	//----- nvinfo : EIATTR_TCGEN05_1CTA_USED
	.align		4
        /*0028*/ 	.byte	0x01, 0x51
	.zero		2


	//----- nvinfo : EIATTR_MAXREG_COUNT
	.align		4
        /*002c*/ 	.byte	0x03, 0x1b
        /*002e*/ 	.short	0x00ff


	//----- nvinfo : EIATTR_NUM_BARRIERS
	.align		4
        /*0030*/ 	.byte	0x02, 0x4c
        /*0032*/ 	.byte	0x07
	.zero		1


	//----- nvinfo : EIATTR_EXTERNS
	.align		4
        /*0034*/ 	.byte	0x04, 0x0f
        /*0036*/ 	.short	(.L_37 - .L_36)


	//   ....[0]....
	.align		4
.L_36:
        /*0038*/ 	.word	index@(__assertfail)


	//----- nvinfo : EIATTR_MERCURY_ISA_VERSION
	.align		4
.L_37:
        /*003c*/ 	.byte	0x03, 0x5f
        /*003e*/ 	.short	0x0101


	//----- nvinfo : EIATTR_INT_WARP_WIDE_INSTR_OFFSETS
	.align		4
        /*0040*/ 	.byte	0x04, 0x31
        /*0042*/ 	.short	(.L_39 - .L_38)


	//   ....[0]....
.L_38:
        /*0044*/ 	.word	0x00003ba0


	//   ....[1]....
        /*0048*/ 	.word	0x00003bd0


	//   ....[2]....
        /*004c*/ 	.word	0x00003bf0


	//   ....[3]....
        /*0050*/ 	.word	0x000047a0


	//   ....[4]....
        /*0054*/ 	.word	0x00004810


	//   ....[5]....
        /*0058*/ 	.word	0x00004910


	//   ....[6]....
        /*005c*/ 	.word	0x000049c0


	//----- nvinfo : EIATTR_COOP_GROUP_MASK_REGIDS
	.align		4
.L_39:
        /*0060*/ 	.byte	0x04, 0x29
        /*0062*/ 	.short	(.L_41 - .L_40)


	//   ....[0]....
.L_40:
        /*0064*/ 	.word	0xffffffff


	//   ....[1]....
        /*0068*/ 	.word	0xffffffff


	//   ....[2]....
        /*006c*/ 	.word	0xffffffff


	//   ....[3]....
        /*0070*/ 	.word	0xffffffff


	//   ....[4]....
        /*0074*/ 	.word	0xffffffff


	//   ....[5]....
        /*0078*/ 	.word	0xffffffff


	//   ....[6]....
        /*007c*/ 	.word	0xffffffff


	//   ....[7]....
        /*0080*/ 	.word	0xffffffff


	//   ....[8]....
        /*0084*/ 	.word	0xffffffff


	//   ....[9]....
        /*0088*/ 	.word	0xffffffff


	//   ....[10]....
        /*008c*/ 	.word	0xffffffff


	//   ....[11]....
        /*0090*/ 	.word	0xffffffff


	//   ....[12]....
        /*0094*/ 	.word	0xffffffff


	//   ....[13]....
        /*0098*/ 	.word	0xffffffff


	//----- nvinfo : EIATTR_COOP_GROUP_INSTR_OFFSETS
	.align		4
.L_41:
        /*009c*/ 	.byte	0x04, 0x28
        /*009e*/ 	.short	(.L_43 - .L_42)


	//   ....[0]....
.L_42:
        /*00a0*/ 	.word	0x00000080


	//   ....[1]....
        /*00a4*/ 	.word	0x000004f0


	//   ....[2]....
        /*00a8*/ 	.word	0x00000670


	//   ....[3]....
        /*00ac*/ 	.word	0x000007d0


	//   ....[4]....
        /*00b0*/ 	.word	0x000008d0


	//   ....[5]....
        /*00b4*/ 	.word	0x00000a40


	//   ....[6]....
        /*00b8*/ 	.word	0x00000be0


	//   ....[7]....
        /*00bc*/ 	.word	0x00000d90


	//   ....[8]....
        /*00c0*/ 	.word	0x00001f70


	//   ....[9]....
        /*00c4*/ 	.word	0x00002d90


	//   ....[10]....
        /*00c8*/ 	.word	0x00002fa0


	//   ....[11]....
        /*00cc*/ 	.word	0x00002fd0


	//   ....[12]....
        /*00d0*/ 	.word	0x00003a80


	//   ....[13]....
        /*00d4*/ 	.word	0x00003cb0


	//----- nvinfo : EIATTR_VRC_CTA_INIT_COUNT
	.align		4
.L_43:
        /*00d8*/ 	.byte	0x02, 0x4a
        /*00da*/ 	.byte	0x80
	.zero		1


	//----- nvinfo : EIATTR_SYSCALL_OFFSETS
	.align		4
        /*00dc*/ 	.byte	0x04, 0x46
        /*00de*/ 	.short	(.L_45 - .L_44)


	//   ....[0]....
.L_44:
        /*00e0*/ 	.word	0x000055c0


	//   ....[1]....
        /*00e4*/ 	.word	0x00005700


	//   ....[2]....
        /*00e8*/ 	.word	0x00005f30


	//   ....[3]....
        /*00ec*/ 	.word	0x00006cd0


	//----- nvinfo : EIATTR_MBARRIER_INSTR_OFFSETS
	.align		4
.L_45:
        /*00f0*/ 	.byte	0x04, 0x39
        /*00f2*/ 	.short	(.L_47 - .L_46)


	//   ....[0]....
.L_46:
        /*00f4*/ 	.word	0x00000600
        /*00f8*/ 	.word	0x000000ff
        /*00fc*/ 	.word	0x00000000
        /*0100*/ 	.short	0x0100
        /*0102*/ 	.byte	0x04
	.zero		1


	//   ....[1]....
        /*0104*/ 	.word	0x00000610
        /*0108*/ 	.word	0x000000ff
        /*010c*/ 	.word	0x00000018
        /*0110*/ 	.short	0x0100
        /*0112*/ 	.byte	0x04
	.zero		1


	//   ....[2]....
        /*0114*/ 	.word	0x00000620
        /*0118*/ 	.word	0x000000ff
        /*011c*/ 	.word	0x00000008
        /*0120*/ 	.short	0x0100
        /*0122*/ 	.byte	0x04
	.zero		1


	//   ....[3]....
        /*0124*/ 	.word	0x00000630
        /*0128*/ 	.word	0x000000ff
        /*012c*/ 	.word	0x00000020
        /*0130*/ 	.short	0x0100
        /*0132*/ 	.byte	0x04
	.zero		1


	//   ....[4]....
        /*0134*/ 	.word	0x00000640
        /*0138*/ 	.word	0x000000ff
        /*013c*/ 	.word	0x00000010
        /*0140*/ 	.short	0x0100
        /*0142*/ 	.byte	0x04
	.zero		1


	//   ....[5]....
        /*0144*/ 	.word	0x00000650
        /*0148*/ 	.word	0x000000ff
        /*014c*/ 	.word	0x00000028
        /*0150*/ 	.short	0x0100
        /*0152*/ 	.byte	0x04
	.zero		1


	//   ....[6]....
        /*0154*/ 	.word	0x00000780
        /*0158*/ 	.word	0x000000ff
        /*015c*/ 	.word	0x00000030
        /*0160*/ 	.short	0x0100
        /*0162*/ 	.byte	0x04
	.zero		1


	//   ....[7]....
        /*0164*/ 	.word	0x00000790
        /*0168*/ 	.word	0x000000ff
        /*016c*/ 	.word	0x00000040
        /*0170*/ 	.short	0x0100
        /*0172*/ 	.byte	0x04
	.zero		1


	//   ....[8]....
        /*0174*/ 	.word	0x000007a0
        /*0178*/ 	.word	0x000000ff
        /*017c*/ 	.word	0x00000038
        /*0180*/ 	.short	0x0100
        /*0182*/ 	.byte	0x04
	.zero		1


	//   ....[9]....
        /*0184*/ 	.word	0x000007b0
        /*0188*/ 	.word	0x000000ff
        /*018c*/ 	.word	0x00000048
        /*0190*/ 	.short	0x0100
        /*0192*/ 	.byte	0x04
	.zero		1


	//   ....[10]....
        /*0194*/ 	.word	0x000008a0
        /*0198*/ 	.word	0x000000ff
        /*019c*/ 	.word	0x00000050
        /*01a0*/ 	.short	0x0100
        /*01a2*/ 	.byte	0x06
	.zero		1


	//   ....[11]....
        /*01a4*/ 	.word	0x000008b0
        /*01a8*/ 	.word	0x000000ff
        /*01ac*/ 	.word	0x00000058
        /*01b0*/ 	.short	0x0100
        /*01b2*/ 	.byte	0x06
	.zero		1


	//   ....[12]....
        /*01b4*/ 	.word	0x000009f0
        /*01b8*/ 	.word	0x000000ff
        /*01bc*/ 	.word	0x00000060
        /*01c0*/ 	.short	0x0100
        /*01c2*/ 	.byte	0x06
	.zero		1


	//   ....[13]....
        /*01c4*/ 	.word	0x00000a00
        /*01c8*/ 	.word	0x000000ff
        /*01cc*/ 	.word	0x00000070
        /*01d0*/ 	.short	0x0100
        /*01d2*/ 	.byte	0x06
	.zero		1


	//   ....[14]....
        /*01d4*/ 	.word	0x00000a10
        /*01d8*/ 	.word	0x000000ff
        /*01dc*/ 	.word	0x00000068
        /*01e0*/ 	.short	0x0100
        /*01e2*/ 	.byte	0x06
	.zero		1


	//   ....[15]....
        /*01e4*/ 	.word	0x00000a20
        /*01e8*/ 	.word	0x000000ff
        /*01ec*/ 	.word	0x00000078
        /*01f0*/ 	.short	0x0100
        /*01f2*/ 	.byte	0x06
	.zero		1


	//   ....[16]....
        /*01f4*/ 	.word	0x00000b50
        /*01f8*/ 	.word	0x000000ff
        /*01fc*/ 	.word	0x00000080
        /*0200*/ 	.short	0x0100
        /*0202*/ 	.byte	0x04
	.zero		1


	//   ....[17]....
        /*0204*/ 	.word	0x00000b60
        /*0208*/ 	.word	0x000000ff
        /*020c*/ 	.word	0x000000a0
        /*0210*/ 	.short	0x0100
        /*0212*/ 	.byte	0x04
	.zero		1


	//   ....[18]....
        /*0214*/ 	.word	0x00000b70
        /*0218*/ 	.word	0x000000ff
        /*021c*/ 	.word	0x00000088
        /*0220*/ 	.short	0x0100
        /*0222*/ 	.byte	0x04
	.zero		1


	//   ....[19]....
        /*0224*/ 	.word	0x00000b80
        /*0228*/ 	.word	0x000000ff
        /*022c*/ 	.word	0x000000a8
        /*0230*/ 	.short	0x0100
        /*0232*/ 	.byte	0x04
	.zero		1


	//   ....[20]....
        /*0234*/ 	.word	0x00000b90
        /*0238*/ 	.word	0x000000ff
        /*023c*/ 	.word	0x00000090
        /*0240*/ 	.short	0x0100
        /*0242*/ 	.byte	0x04
	.zero		1


	//   ....[21]....
        /*0244*/ 	.word	0x00000ba0
        /*0248*/ 	.word	0x000000ff
        /*024c*/ 	.word	0x000000b0
        /*0250*/ 	.short	0x0100
        /*0252*/ 	.byte	0x04
	.zero		1


	//   ....[22]....
        /*0254*/ 	.word	0x00000bb0
        /*0258*/ 	.word	0x000000ff
        /*025c*/ 	.word	0x00000098
        /*0260*/ 	.short	0x0100
        /*0262*/ 	.byte	0x04
	.zero		1


	//   ....[23]....
        /*0264*/ 	.word	0x00000bc0
        /*0268*/ 	.word	0x000000ff
        /*026c*/ 	.word	0x000000b8
        /*0270*/ 	.short	0x0100
        /*0272*/ 	.byte	0x04
	.zero		1


	//   ....[24]....
        /*0274*/ 	.word	0x00000cb0
        /*0278*/ 	.word	0x000000ff
        /*027c*/ 	.word	0x000000c0
        /*0280*/ 	.short	0x0100
        /*0282*/ 	.byte	0x04
	.zero		1


	//   ....[25]....
        /*0284*/ 	.word	0x00000cc0
        /*0288*/ 	.word	0x000000ff
        /*028c*/ 	.word	0x000000d0
        /*0290*/ 	.short	0x0100
        /*0292*/ 	.byte	0x04
	.zero		1


	//   ....[26]....
        /*0294*/ 	.word	0x00000cd0
        /*0298*/ 	.word	0x000000ff
        /*029c*/ 	.word	0x000000c8
        /*02a0*/ 	.short	0x0100
        /*02a2*/ 	.byte	0x04
	.zero		1


	//   ....[27]....
        /*02a4*/ 	.word	0x00000ce0
        /*02a8*/ 	.word	0x000000ff
        /*02ac*/ 	.word	0x000000d8
        /*02b0*/ 	.short	0x0100
        /*02b2*/ 	.byte	0x04
	.zero		1


	//   ....[28]....
        /*02b4*/ 	.word	0x000017f0
        /*02b8*/ 	.word	0x00000000
        /*02bc*/ 	.word	0x000000d0
        /*02c0*/ 	.short	0x010a
        /*02c2*/ 	.byte	0xff
	.zero		1


	//   ....[29]....
        /*02c4*/ 	.word	0x00001820
        /*02c8*/ 	.word	0x00000000
        /*02cc*/ 	.word	0x000000c0
        /*02d0*/ 	.short	0x0101
        /*02d2*/ 	.byte	0xff
	.zero		1


	//   ....[30]....
        /*02d4*/ 	.word	0x000018f0
        /*02d8*/ 	.word	0x000000ff
        /*02dc*/ 	.word	0x00000018
        /*02e0*/ 	.short	0x010a
        /*02e2*/ 	.byte	0x04
	.zero		1


	//   ....[31]....
        /*02e4*/ 	.word	0x00001970
        /*02e8*/ 	.word	0x000000ff
        /*02ec*/ 	.word	0x00000018
        /*02f0*/ 	.short	0x010a
        /*02f2*/ 	.byte	0x21
	.zero		1


	//   ....[32]....
        /*02f4*/ 	.word	0x00001b00
        /*02f8*/ 	.word	0x000000ff
        /*02fc*/ 	.word	0x00000018
        /*0300*/ 	.short	0x010a
        /*0302*/ 	.byte	0x08
	.zero		1


	//   ....[33]....
        /*0304*/ 	.word	0x00001c20
        /*0308*/ 	.word	0x000000ff
        /*030c*/ 	.word	0x00000058
        /*0310*/ 	.short	0x0101
        /*0312*/ 	.byte	0x06
	.zero		1


	//   ....[34]....
        /*0314*/ 	.word	0x00001c40
        /*0318*/ 	.word	0x000000ff
        /*031c*/ 	.word	0x00000018
        /*0320*/ 	.short	0x010a
        /*0322*/ 	.byte	0x04
	.zero		1


	//   ....[35]....
        /*0324*/ 	.word	0x00001cc0
        /*0328*/ 	.word	0x000000ff
        /*032c*/ 	.word	0x00000018
        /*0330*/ 	.short	0x010a
        /*0332*/ 	.byte	0x11
	.zero		1


	//   ....[36]....
        /*0334*/ 	.word	0x00001ed0
        /*0338*/ 	.word	0x000000ff
        /*033c*/ 	.word	0x00000018
        /*0340*/ 	.short	0x010a
        /*0342*/ 	.byte	0x07
	.zero		1


	//   ....[37]....
        /*0344*/ 	.word	0x00001fa0
        /*0348*/ 	.word	0x00000003
        /*034c*/ 	.word	0x00000060
        /*0350*/ 	.short	0x010a
        /*0352*/ 	.byte	0xff
	.zero		1


	//   ....[38]....
        /*0354*/ 	.word	0x000020f0
        /*0358*/ 	.word	0x00000000
        /*035c*/ 	.word	0x00000000
        /*0360*/ 	.short	0x0101
        /*0362*/ 	.byte	0xff
	.zero		1


	//   ....[39]....
        /*0364*/ 	.word	0x000026a0
        /*0368*/ 	.word	0x000000ff
        /*036c*/ 	.word	0x00000000
        /*0370*/ 	.short	0x010a
        /*0372*/ 	.byte	0x04
	.zero		1


	//   ....[40]....
        /*0374*/ 	.word	0x00002730
        /*0378*/ 	.word	0x000000ff
        /*037c*/ 	.word	0x00000000
        /*0380*/ 	.short	0x010a
        /*0382*/ 	.byte	0x05
	.zero		1


	//   ....[41]....
        /*0384*/ 	.word	0x000027d0
        /*0388*/ 	.word	0x00000000
        /*038c*/ 	.word	0x00000000
        /*0390*/ 	.short	0x010a
        /*0392*/ 	.byte	0xff
	.zero		1


	//   ....[42]....
        /*0394*/ 	.word	0x000028f0
        /*0398*/ 	.word	0x00000002
        /*039c*/ 	.word	0x000000c0
        /*03a0*/ 	.short	0x010a
        /*03a2*/ 	.byte	0xff
	.zero		1


	//   ....[43]....
        /*03a4*/ 	.word	0x00002960
        /*03a8*/ 	.word	0x00000002
        /*03ac*/ 	.word	0x00000000
        /*03b0*/ 	.short	0x0101
        /*03b2*/ 	.byte	0xff
	.zero		1


	//   ....[44]....
        /*03b4*/ 	.word	0x00002980
        /*03b8*/ 	.word	0x000000ff
        /*03bc*/ 	.word	0x00000070
        /*03c0*/ 	.short	0x010a
        /*03c2*/ 	.byte	0x04
	.zero		1


	//   ....[45]....
        /*03c4*/ 	.word	0x00002aa0
        /*03c8*/ 	.word	0x00000002
        /*03cc*/ 	.word	0x00000060
        /*03d0*/ 	.short	0x010a
        /*03d2*/ 	.byte	0xff
	.zero		1


	//   ....[46]....
        /*03d4*/ 	.word	0x00002ba0
        /*03d8*/ 	.word	0x00000002
        /*03dc*/ 	.word	0x00000000
        /*03e0*/ 	.short	0x0101
        /*03e2*/ 	.byte	0xff
	.zero		1


	//   ....[47]....
        /*03e4*/ 	.word	0x00002c30
        /*03e8*/ 	.word	0x000000ff
        /*03ec*/ 	.word	0x00000070
        /*03f0*/ 	.short	0x0106
        /*03f2*/ 	.byte	0x04
	.zero		1


	//   ....[48]....
        /*03f4*/ 	.word	0x00002c50
        /*03f8*/ 	.word	0x000000ff
        /*03fc*/ 	.word	0x00000070
        /*0400*/ 	.short	0x010a
        /*0402*/ 	.byte	0x04
	.zero		1


	//   ....[49]....
        /*0404*/ 	.word	0x00002ce0
        /*0408*/ 	.word	0x000000ff
        /*040c*/ 	.word	0x00000070
        /*0410*/ 	.short	0x0106
        /*0412*/ 	.byte	0x07
	.zero		1


	//   ....[50]....
        /*0414*/ 	.word	0x00002d20
        /*0418*/ 	.word	0x00000000
        /*041c*/ 	.word	0x00000070
        /*0420*/ 	.short	0x010a
        /*0422*/ 	.byte	0xff
	.zero		1


	//   ....[51]....
        /*0424*/ 	.word	0x00003270
        /*0428*/ 	.word	0x00000000
        /*042c*/ 	.word	0x00000060
        /*0430*/ 	.short	0x010a
        /*0432*/ 	.byte	0xff
	.zero		1


	//   ....[52]....
        /*0434*/ 	.word	0x00003370
        /*0438*/ 	.word	0x00000003
        /*043c*/ 	.word	0x00000000
        /*0440*/ 	.short	0x0101
        /*0442*/ 	.byte	0xff
	.zero		1


	//   ....[53]....
        /*0444*/ 	.word	0x00003380
        /*0448*/ 	.word	0x000000ff
        /*044c*/ 	.word	0x00000000
        /*0450*/ 	.short	0x010a
        /*0452*/ 	.byte	0x04
	.zero		1


	//   ....[54]....
        /*0454*/ 	.word	0x00003400
        /*0458*/ 	.word	0x000000ff
        /*045c*/ 	.word	0x000000a0
        /*0460*/ 	.short	0x010a
        /*0462*/ 	.byte	0x1f
	.zero		1


	//   ....[55]....
        /*0464*/ 	.word	0x000034e0
        /*0468*/ 	.word	0x000000ff
        /*046c*/ 	.word	0x00000000
        /*0470*/ 	.short	0x010a
        /*0472*/ 	.byte	0x05
	.zero		1


	//   ....[56]....
        /*0474*/ 	.word	0x00003620
        /*0478*/ 	.word	0x000000ff
        /*047c*/ 	.word	0x00000000
        /*0480*/ 	.short	0x010a
        /*0482*/ 	.byte	0x04
	.zero		1


	//   ....[57]....
        /*0484*/ 	.word	0x000038b0
        /*0488*/ 	.word	0x000000ff
        /*048c*/ 	.word	0x00000000
        /*0490*/ 	.short	0x010a
        /*0492*/ 	.byte	0x04
	.zero		1


	//   ....[58]....
        /*0494*/ 	.word	0x00003940
        /*0498*/ 	.word	0x000000ff
        /*049c*/ 	.word	0x00000000
        /*04a0*/ 	.short	0x010a
        /*04a2*/ 	.byte	0x05
	.zero		1


	//   ....[59]....
        /*04a4*/ 	.word	0x000039d0
        /*04a8*/ 	.word	0x000000ff
        /*04ac*/ 	.word	0x00000000
        /*04b0*/ 	.short	0x010a
        /*04b2*/ 	.byte	0x05
	.zero		1


	//   ....[60]....
        /*04b4*/ 	.word	0x00003a60
        /*04b8*/ 	.word	0x000000ff
        /*04bc*/ 	.word	0x00000000
        /*04c0*/ 	.short	0x010a
        /*04c2*/ 	.byte	0x04
	.zero		1


	//   ....[61]....
        /*04c4*/ 	.word	0x00003f60
        /*04c8*/ 	.word	0x00000008
        /*04cc*/ 	.word	0x00000060
        /*04d0*/ 	.short	0x010a
        /*04d2*/ 	.byte	0xff
	.zero		1


	//   ....[62]....
        /*04d4*/ 	.word	0x000040d0
        /*04d8*/ 	.word	0x00000000
        /*04dc*/ 	.word	0x00000000
        /*04e0*/ 	.short	0x0101
        /*04e2*/ 	.byte	0xff
	.zero		1


	//   ....[63]....
        /*04e4*/ 	.word	0x000045b0
        /*04e8*/ 	.word	0x000000ff
        /*04ec*/ 	.word	0x00000058
        /*04f0*/ 	.short	0x010a
        /*04f2*/ 	.byte	0x15
	.zero		1


	//   ....[64]....
        /*04f4*/ 	.word	0x00004740
        /*04f8*/ 	.word	0x000000ff
        /*04fc*/ 	.word	0x00000040
        /*0500*/ 	.short	0x010a
        /*0502*/ 	.byte	0x15
	.zero		1


	//   ....[65]....
        /*0504*/ 	.word	0x000048b0
        /*0508*/ 	.word	0x000000ff
        /*050c*/ 	.word	0x00000030
        /*0510*/ 	.short	0x010b
        /*0512*/ 	.byte	0x15
	.zero		1


	//   ....[66]....
        /*0514*/ 	.word	0x000048d0
        /*0518*/ 	.word	0x000000ff
        /*051c*/ 	.word	0x00000000
        /*0520*/ 	.short	0x0101
        /*0522*/ 	.byte	0x04
	.zero		1


	//   ....[67]....
        /*0524*/ 	.word	0x000048e0
        /*0528*/ 	.word	0x000000ff
        /*052c*/ 	.word	0x00000048
        /*0530*/ 	.short	0x010a
        /*0532*/ 	.byte	0x15
	.zero		1


	//   ....[68]....
        /*0534*/ 	.word	0x00004ad0
        /*0538*/ 	.word	0x000000ff
        /*053c*/ 	.word	0x00000038
        /*0540*/ 	.short	0x010b
        /*0542*/ 	.byte	0x15
	.zero		1


	//   ....[69]....
        /*0544*/ 	.word	0x00004ae0
        /*0548*/ 	.word	0x000000ff
        /*054c*/ 	.word	0x00000000
        /*0550*/ 	.short	0x0101
        /*0552*/ 	.byte	0x26
	.zero		1


	//   ....[70]....
        /*0554*/ 	.word	0x00004b10
        /*0558*/ 	.word	0x000000ff
        /*055c*/ 	.word	0x00000040
        /*0560*/ 	.short	0x010a
        /*0562*/ 	.byte	0x15
	.zero		1


	//   ....[71]....
        /*0564*/ 	.word	0x00004b50
        /*0568*/ 	.word	0x00000000
        /*056c*/ 	.word	0x00000048
        /*0570*/ 	.short	0x010a
        /*0572*/ 	.byte	0xff
	.zero		1


	//   ....[72]....
        /*0574*/ 	.word	0x00004e60
        /*0578*/ 	.word	0x00000003
        /*057c*/ 	.word	0x00000060
        /*0580*/ 	.short	0x010a
        /*0582*/ 	.byte	0xff
	.zero		1


	//   ....[73]....
        /*0584*/ 	.word	0x00004fe0
        /*0588*/ 	.word	0x00000000
        /*058c*/ 	.word	0x00000000
        /*0590*/ 	.short	0x0101
        /*0592*/ 	.byte	0xff
	.zero		1


	//   ....[74]....
        /*0594*/ 	.word	0x00005af0
        /*0598*/ 	.word	0x00000003
        /*059c*/ 	.word	0x00000030
        /*05a0*/ 	.short	0x010a
        /*05a2*/ 	.byte	0xff
	.zero		1


	//   ....[75]....
        /*05a4*/ 	.word	0x00005b30
        /*05a8*/ 	.word	0x0000002b
        /*05ac*/ 	.word	0x00000080
        /*05b0*/ 	.short	0x010a
        /*05b2*/ 	.byte	0xff
	.zero		1


	//   ....[76]....
        /*05b4*/ 	.word	0x00005c70
        /*05b8*/ 	.word	0x00000003
        /*05bc*/ 	.word	0x00000030
        /*05c0*/ 	.short	0x010a
        /*05c2*/ 	.byte	0xff
	.zero		1


	//   ....[77]....
        /*05c4*/ 	.word	0x00005d90
        /*05c8*/ 	.word	0x00000000
        /*05cc*/ 	.word	0x00000000
        /*05d0*/ 	.short	0x0101
        /*05d2*/ 	.byte	0xff
	.zero		1


	//   ....[78]....
        /*05d4*/ 	.word	0x00005e10
        /*05d8*/ 	.word	0x0000002b
        /*05dc*/ 	.word	0x00000080
        /*05e0*/ 	.short	0x010a
        /*05e2*/ 	.byte	0xff
	.zero		1


	//   ....[79]....
        /*05e4*/ 	.word	0x00006980
        /*05e8*/ 	.word	0x00000003
        /*05ec*/ 	.word	0x00000030
        /*05f0*/ 	.short	0x010a
        /*05f2*/ 	.byte	0xff
	.zero		1


	//   ....[80]....
        /*05f4*/ 	.word	0x00006a30
        /*05f8*/ 	.word	0x00000003
        /*05fc*/ 	.word	0x00000030
        /*0600*/ 	.short	0x010a
        /*0602*/ 	.byte	0xff
	.zero		1


	//   ....[81]....
        /*0604*/ 	.word	0x00006b50
        /*0608*/ 	.word	0x00000000
        /*060c*/ 	.word	0x00000000
        /*0610*/ 	.short	0x0101
        /*0612*/ 	.byte	0xff
	.zero		1


	//   ....[82]....
        /*0614*/ 	.word	0x00006f60
        /*0618*/ 	.word	0x000000ff
        /*061c*/ 	.word	0x00000000
        /*0620*/ 	.short	0x0101
        /*0622*/ 	.byte	0x04
	.zero		1


	//   ....[83]....
        /*0624*/ 	.word	0x00007860
        /*0628*/ 	.word	0x00000000
        /*062c*/ 	.word	0x000000d0
        /*0630*/ 	.short	0x010a
        /*0632*/ 	.byte	0xff
	.zero		1


	//   ....[84]....
        /*0634*/ 	.word	0x000078c0
        /*0638*/ 	.word	0x00000000
        /*063c*/ 	.word	0x00000018
        /*0640*/ 	.short	0x010a
        /*0642*/ 	.byte	0xff
	.zero		1


	//   ....[85]....
        /*0644*/ 	.word	0x00007920
        /*0648*/ 	.word	0x00000000
        /*064c*/ 	.word	0x00000018
        /*0650*/ 	.short	0x010a
        /*0652*/ 	.byte	0xff
	.zero		1


	//   ....[86]....
        /*0654*/ 	.word	0x00007970
        /*0658*/ 	.word	0x00000003
        /*065c*/ 	.word	0x00000060
        /*0660*/ 	.short	0x010a
        /*0662*/ 	.byte	0xff
	.zero		1


	//   ....[87]....
        /*0664*/ 	.word	0x000079d0
        /*0668*/ 	.word	0x00000000
        /*066c*/ 	.word	0x00000000
        /*0670*/ 	.short	0x010a
        /*0672*/ 	.byte	0xff
	.zero		1


	//   ....[88]....
        /*0674*/ 	.word	0x00007a30
        /*0678*/ 	.word	0x00000000
        /*067c*/ 	.word	0x00000000
        /*0680*/ 	.short	0x010a
        /*0682*/ 	.byte	0xff
	.zero		1


	//   ....[89]....
        /*0684*/ 	.word	0x00007a80
        /*0688*/ 	.word	0x00000002
        /*068c*/ 	.word	0x000000c0
        /*0690*/ 	.short	0x010a
        /*0692*/ 	.byte	0xff
	.zero		1


	//   ....[90]....
        /*0694*/ 	.word	0x00007ae0
        /*0698*/ 	.word	0x00000002
        /*069c*/ 	.word	0x00000070
        /*06a0*/ 	.short	0x010a
        /*06a2*/ 	.byte	0xff
	.zero		1


	//   ....[91]....
        /*06a4*/ 	.word	0x00007b30
        /*06a8*/ 	.word	0x00000002
        /*06ac*/ 	.word	0x00000060
        /*06b0*/ 	.short	0x010a
        /*06b2*/ 	.byte	0xff
	.zero		1


	//   ....[92]....
        /*06b4*/ 	.word	0x00007b90
        /*06b8*/ 	.word	0x00000000
        /*06bc*/ 	.word	0x00000070
        /*06c0*/ 	.short	0x010a
        /*06c2*/ 	.byte	0xff
	.zero		1


	//   ....[93]....
        /*06c4*/ 	.word	0x00007be0
        /*06c8*/ 	.word	0x00000000
        /*06cc*/ 	.word	0x00000060
        /*06d0*/ 	.short	0x010a
        /*06d2*/ 	.byte	0xff
	.zero		1


	//   ....[94]....
        /*06d4*/ 	.word	0x00007c40
        /*06d8*/ 	.word	0x00000002
        /*06dc*/ 	.word	0x000000a0
        /*06e0*/ 	.short	0x010a
        /*06e2*/ 	.byte	0xff
	.zero		1


	//   ....[95]....
        /*06e4*/ 	.word	0x00007ca0
        /*06e8*/ 	.word	0x00000000
        /*06ec*/ 	.word	0x00000000
        /*06f0*/ 	.short	0x010a
        /*06f2*/ 	.byte	0xff
	.zero		1


	//   ....[96]....
        /*06f4*/ 	.word	0x00007d00
        /*06f8*/ 	.word	0x00000000
        /*06fc*/ 	.word	0x00000000
        /*0700*/ 	.short	0x010a
        /*0702*/ 	.byte	0xff
	.zero		1


	//   ....[97]....
        /*0704*/ 	.word	0x00007d60
        /*0708*/ 	.word	0x00000000
        /*070c*/ 	.word	0x00000000
        /*0710*/ 	.short	0x010a
        /*0712*/ 	.byte	0xff
	.zero		1


	//   ....[98]....
        /*0714*/ 	.word	0x00007dc0
        /*0718*/ 	.word	0x00000000
        /*071c*/ 	.word	0x00000000
        /*0720*/ 	.short	0x010a
        /*0722*/ 	.byte	0xff
	.zero		1


	//   ....[99]....
        /*0724*/ 	.word	0x00007e20
        /*0728*/ 	.word	0x00000000
        /*072c*/ 	.word	0x00000000
        /*0730*/ 	.short	0x010a
        /*0732*/ 	.byte	0xff
	.zero		1


	//   ....[100]....
        /*0734*/ 	.word	0x00007e70
        /*0738*/ 	.word	0x00000008
        /*073c*/ 	.word	0x00000060
        /*0740*/ 	.short	0x010a
        /*0742*/ 	.byte	0xff
	.zero		1


	//   ....[101]....
        /*0744*/ 	.word	0x00007ed0
        /*0748*/ 	.word	0x00000000
        /*074c*/ 	.word	0x00000058
        /*0750*/ 	.short	0x010a
        /*0752*/ 	.byte	0xff
	.zero		1


	//   ....[102]....
        /*0754*/ 	.word	0x00007f30
        /*0758*/ 	.word	0x00000000
        /*075c*/ 	.word	0x00000040
        /*0760*/ 	.short	0x010a
        /*0762*/ 	.byte	0xff
	.zero		1


	//   ....[103]....
        /*0764*/ 	.word	0x00007f90
        /*0768*/ 	.word	0x00000000
        /*076c*/ 	.word	0x00000048
        /*0770*/ 	.short	0x010a
        /*0772*/ 	.byte	0xff
	.zero		1


	//   ....[104]....
        /*0774*/ 	.word	0x00007ff0
        /*0778*/ 	.word	0x00000000
        /*077c*/ 	.word	0x00000040
        /*0780*/ 	.short	0x010a
        /*0782*/ 	.byte	0xff
	.zero		1


	//   ....[105]....
        /*0784*/ 	.word	0x00008040
        /*0788*/ 	.word	0x00000003
        /*078c*/ 	.word	0x00000060
        /*0790*/ 	.short	0x010a
        /*0792*/ 	.byte	0xff
	.zero		1


	//   ....[106]....
        /*0794*/ 	.word	0x00008090
        /*0798*/ 	.word	0x00000003
        /*079c*/ 	.word	0x00000030
        /*07a0*/ 	.short	0x010a
        /*07a2*/ 	.byte	0xff
	.zero		1


	//   ....[107]....
        /*07a4*/ 	.word	0x000080e0
        /*07a8*/ 	.word	0x0000002b
        /*07ac*/ 	.word	0x00000080
        /*07b0*/ 	.short	0x010a
        /*07b2*/ 	.byte	0xff
	.zero		1


	//   ....[108]....
        /*07b4*/ 	.word	0x00008130
        /*07b8*/ 	.word	0x00000003
        /*07bc*/ 	.word	0x00000030
        /*07c0*/ 	.short	0x010a
        /*07c2*/ 	.byte	0xff
	.zero		1


	//----- nvinfo : EIATTR_NUM_MBARRIERS
	.align		4
.L_47:
        /*07c4*/ 	.byte	0x03, 0x38
        /*07c6*/ 	.short	0x001c


	//----- nvinfo : EIATTR_EXIT_INSTR_OFFSETS
	.align		4
        /*07c8*/ 	.byte	0x04, 0x1c
        /*07ca*/ 	.short	(.L_49 - .L_48)


	//   ....[0]....
.L_48:
        /*07cc*/ 	.word	0x00002800


	//   ....[1]....
        /*07d0*/ 	.word	0x00002cf0


	//   ....[2]....
        /*07d4*/ 	.word	0x00002d50


	//   ....[3]....
        /*07d8*/ 	.word	0x00003cc0


	//   ....[4]....
        /*07dc*/ 	.word	0x00004b80


	//   ....[5]....
        /*07e0*/ 	.word	0x00004bc0


	//   ....[6]....
        /*07e4*/ 	.word	0x00007850


	//----- nvinfo : EIATTR_MAX_THREADS
	.align		4
.L_49:
        /*07e8*/ 	.byte	0x04, 0x05
        /*07ea*/ 	.short	(.L_51 - .L_50)
.L_50:
        /*07ec*/ 	.word	0x00000100
        /*07f0*/ 	.word	0x00000001
        /*07f4*/ 	.word	0x00000001


	//----- nvinfo : EIATTR_CRS_STACK_SIZE
	.align		4
.L_51:
        /*07f8*/ 	.byte	0x04, 0x1e
        /*07fa*/ 	.short	(.L_53 - .L_52)
.L_52:
        /*07fc*/ 	.word	0x00000000


	//----- nvinfo : EIATTR_CBANK_PARAM_SIZE
	.align		4
.L_53:
        /*0800*/ 	.byte	0x03, 0x19
        /*0802*/ 	.short	0x0800


	//----- nvinfo : EIATTR_PARAM_CBANK
	.align		4
        /*0804*/ 	.byte	0x04, 0x0a
        /*0806*/ 	.short	(.L_55 - .L_54)
	.align		4
.L_54:
        /*0808*/ 	.word	index@(.nv.constant0._ZN7cutlass13device_kernelINS_4gemm6kernel13GemmUniversalIN4cute5tupleIJiiiiEEENS1_10collective13CollectiveMmaINS1_35MainloopSm100TmaUmmaWarpSpecializedILi3ELi2ELi4ENS5_IJNS4_1CILi2EEENSA_ILi1EEESC_EEEEENS5_IJNSA_ILi64EEENSA_ILi128EEESG_EEEaNS5_IJlSC_lEEEaSI_NS4_8TiledMMAINS4_8MMA_AtomIJNS4_15SM100_MMA_S8_SSIaaiLi64ELi128ELNS4_4UMMA5MajorE0ELSN_0ELNSM_8SaturateE0EEEEEENS4_6LayoutINS5_IJSC_SC_SC_EEENS5_IJNSA_ILi0EEEST_ST_EEEEENS5_IJNS4_10UnderscoreESW_SW_EEEEENS4_13SM90_TMA_LOADENS4_14ComposedLayoutINS4_7SwizzleILi3ELi4ELi3EEENS4_18smem_ptr_flag_bitsILi8EEENSR_INS5_IJNSA_ILi8EEESG_EEENS5_IJSG_SC_EEEEEEEvNS4_8identityENS4_23SM90_TMA_LOAD_MULTICASTES19_vS1A_EENS_8epilogue10collective18CollectiveEpilogueINS1D_23Sm100TmaWarpSpecializedILi2ELi2ELi32ELb0ELb0EEEJSH_NS5_IJNSR_ISF_SC_EES1I_EEEaSI_aSI_NS1D_6fusion15FusionCallbacksIS1H_NS1K_17LinearCombinationIaiaiLNS_15FloatRoundStyleE2EEESH_S1J_JEEENS4_5SM1004TMEM4LOAD26SM100_TMEM_LOAD_16dp32b32xESZ_NS10_INS11_ILi2ELi4ELi3EEES14_NSR_INS5_IJS15_SF_EEENS5_IJSF_SC_EEEEEEENS4_39AutoVectorizingCopyWithAssumedAlignmentILi128EEENS4_14SM90_TMA_STOREES1Y_S20_S20_EEEvvEEEEvNT_6ParamsE)
        /*080c*/ 	.short	0x0380
        /*080e*/ 	.short	0x0800


	//----- nvinfo : EIATTR_SW_WAR
	.align		4
.L_55:
        /*0810*/ 	.byte	0x04, 0x36
        /*0812*/ 	.short	(.L_57 - .L_56)
.L_56:
        /*0814*/ 	.word	0x00000008
.L_57:


//--------------------- .nv.callgraph             --------------------------
	.section	.nv.callgraph,"",@"SHT_CUDA_CALLGRAPH"
	.align	4
	.sectionentsize	8
	.align		4
        /*0000*/ 	.word	0x00000000
	.align		4
        /*0004*/ 	.word	0xffffffff
	.align		4
        /*0008*/ 	.word	index@(_ZN7cutlass13device_kernelINS_4gemm6kernel13GemmUniversalIN4cute5tupleIJiiiiEEENS1_10collective13CollectiveMmaINS1_35MainloopSm100TmaUmmaWarpSpecializedILi3ELi2ELi4ENS5_IJNS4_1CILi2EEENSA_ILi1EEESC_EEEEENS5_IJNSA_ILi64EEENSA_ILi128EEESG_EEEaNS5_IJlSC_lEEEaSI_NS4_8TiledMMAINS4_8MMA_AtomIJNS4_15SM100_MMA_S8_SSIaaiLi64ELi128ELNS4_4UMMA5MajorE0ELSN_0ELNSM_8SaturateE0EEEEEENS4_6LayoutINS5_IJSC_SC_SC_EEENS5_IJNSA_ILi0EEEST_ST_EEEEENS5_IJNS4_10UnderscoreESW_SW_EEEEENS4_13SM90_TMA_LOADENS4_14ComposedLayoutINS4_7SwizzleILi3ELi4ELi3EEENS4_18smem_ptr_flag_bitsILi8EEENSR_INS5_IJNSA_ILi8EEESG_EEENS5_IJSG_SC_EEEEEEEvNS4_8identityENS4_23SM90_TMA_LOAD_MULTICASTES19_vS1A_EENS_8epilogue10collective18CollectiveEpilogueINS1D_23Sm100TmaWarpSpecializedILi2ELi2ELi32ELb0ELb0EEEJSH_NS5_IJNSR_ISF_SC_EES1I_EEEaSI_aSI_NS1D_6fusion15FusionCallbacksIS1H_NS1K_17LinearCombinationIaiaiLNS_15FloatRoundStyleE2EEESH_S1J_JEEENS4_5SM1004TMEM4LOAD26SM100_TMEM_LOAD_16dp32b32xESZ_NS10_INS11_ILi2ELi4ELi3EEES14_NSR_INS5_IJS15_SF_EEENS5_IJSF_SC_EEEEEEENS4_39AutoVectorizingCopyWithAssumedAlignmentILi128EEENS4_14SM90_TMA_STOREES1Y_S20_S20_EEEvvEEEEvNT_6ParamsE)
	.align		4
        /*000c*/ 	.word	index@(__assertfail)
	.align		4
        /*0010*/ 	.word	0x00000000
	.align		4
        /*0014*/ 	.word	0xfffffffe
	.align		4
        /*0018*/ 	.word	0x00000000
	.align		4
        /*001c*/ 	.word	0xfffffffd
	.align		4
        /*0020*/ 	.word	0x00000000
	.align		4
        /*0024*/ 	.word	0xfffffffc


//--------------------- .nv.constant4             --------------------------
	.section	.nv.constant4,"a",@progbits
	.align	8
	.align		8
.nv.constant4:
        /*0000*/ 	.dword	__assertfail
	.align		8
        /*0008*/ 	.dword	__unnamed_1
	.align		8
        /*0010*/ 	.dword	__unnamed_2
	.align		8
        /*0018*/ 	.dword	_ZN40_INTERNAL_3cf23bae_4_k_cu_c172d0a4_104634cuda3std3__45__cpo5beginE
	.align		8
        /*0020*/ 	.dword	_ZN40_INTERNAL_3cf23bae_4_k_cu_c172d0a4_104634cuda3std3__45__cpo3endE
	.align		8
        /*0028*/ 	.dword	_ZN40_INTERNAL_3cf23bae_4_k_cu_c172d0a4_104634cuda3std3__45__cpo6cbeginE
	.align		8
        /*0030*/ 	.dword	_ZN40_INTERNAL_3cf23bae_4_k_cu_c172d0a4_104634cuda3std3__45__cpo4cendE
	.align		8
        /*0038*/ 	.dword	_ZN40_INTERNAL_3cf23bae_4_k_cu_c172d0a4_104634cuda3std3__442_GLOBAL__N__3cf23bae_4_k_cu_c172d0a4_104636ignoreE
	.align		8
        /*0040*/ 	.dword	_ZN40_INTERNAL_3cf23bae_4_k_cu_c172d0a4_104634cuda3std3__419piecewise_constructE
	.align		8
        /*0048*/ 	.dword	_ZN40_INTERNAL_3cf23bae_4_k_cu_c172d0a4_104634cuda3std3__48in_placeE
	.align		8
        /*0050*/ 	.dword	_ZN40_INTERNAL_3cf23bae_4_k_cu_c172d0a4_104634cuda3std6ranges3__45__cpo4swapE
	.align		8
        /*0058*/ 	.dword	_ZN40_INTERNAL_3cf23bae_4_k_cu_c172d0a4_104634cuda3std6ranges3__45__cpo9iter_moveE
	.align		8
        /*0060*/ 	.dword	_ZN40_INTERNAL_3cf23bae_4_k_cu_c172d0a4_104634cute7productE
	.align		8
        /*0068*/ 	.dword	_ZN40_INTERNAL_3cf23bae_4_k_cu_c172d0a4_104634cute1_E
	.align		8
        /*0070*/ 	.dword	$str$25
	.align		8
        /*0078*/ 	.dword	$str$26
	.align		8
        /*0080*/ 	.dword	$str$27
	.align		8
        /*0088*/ 	.dword	$str$28


//--------------------- .text._ZN7cutlass13device_kernelINS_4gemm6kernel13GemmUniversalIN4cute5tupleIJiiiiEEENS1_10collective13CollectiveMmaINS1_35MainloopSm100TmaUmmaWarpSpecializedILi3ELi2ELi4ENS5_IJNS4_1CILi2EEENSA_ILi1EEESC_EEEEENS5_IJNSA_ILi64EEENSA_ILi128EEESG_EEEaNS5_IJlSC_lEEEaSI_NS4_8TiledMMAINS4_8MMA_AtomIJNS4_15SM100_MMA_S8_SSIaaiLi64ELi128ELNS4_4UMMA5MajorE0ELSN_0ELNSM_8SaturateE0EEEEEENS4_6LayoutINS5_IJSC_SC_SC_EEENS5_IJNSA_ILi0EEEST_ST_EEEEENS5_IJNS4_10UnderscoreESW_SW_EEEEENS4_13SM90_TMA_LOADENS4_14ComposedLayoutINS4_7SwizzleILi3ELi4ELi3EEENS4_18smem_ptr_flag_bitsILi8EEENSR_INS5_IJNSA_ILi8EEESG_EEENS5_IJSG_SC_EEEEEEEvNS4_8identityENS4_23SM90_TMA_LOAD_MULTICASTES19_vS1A_EENS_8epilogue10collective18CollectiveEpilogueINS1D_23Sm100TmaWarpSpecializedILi2ELi2ELi32ELb0ELb0EEEJSH_NS5_IJNSR_ISF_SC_EES1I_EEEaSI_aSI_NS1D_6fusion15FusionCallbacksIS1H_NS1K_17LinearCombinationIaiaiLNS_15FloatRoundStyleE2EEESH_S1J_JEEENS4_5SM1004TMEM4LOAD26SM100_TMEM_LOAD_16dp32b32xESZ_NS10_INS11_ILi2ELi4ELi3EEES14_NSR_INS5_IJS15_SF_EEENS5_IJSF_SC_EEEEEEENS4_39AutoVectorizingCopyWithAssumedAlignmentILi128EEENS4_14SM90_TMA_STOREES1Y_S20_S20_EEEvvEEEEvNT_6ParamsE --------------------------
	.section	.text._ZN7cutlass13device_kernelINS_4gemm6kernel13GemmUniversalIN4cute5tupleIJiiiiEEENS1_10collective13CollectiveMmaINS1_35MainloopSm100TmaUmmaWarpSpecializedILi3ELi2ELi4ENS5_IJNS4_1CILi2EEENSA_ILi1EEESC_EEEEENS5_IJNSA_ILi64EEENSA_ILi128EEESG_EEEaNS5_IJlSC_lEEEaSI_NS4_8TiledMMAINS4_8MMA_AtomIJNS4_15SM100_MMA_S8_SSIaaiLi64ELi128ELNS4_4UMMA5MajorE0ELSN_0ELNSM_8SaturateE0EEEEEENS4_6LayoutINS5_IJSC_SC_SC_EEENS5_IJNSA_ILi0EEEST_ST_EEEEENS5_IJNS4_10UnderscoreESW_SW_EEEEENS4_13SM90_TMA_LOADENS4_14ComposedLayoutINS4_7SwizzleILi3ELi4ELi3EEENS4_18smem_ptr_flag_bitsILi8EEENSR_INS5_IJNSA_ILi8EEESG_EEENS5_IJSG_SC_EEEEEEEvNS4_8identityENS4_23SM90_TMA_LOAD_MULTICASTES19_vS1A_EENS_8epilogue10collective18CollectiveEpilogueINS1D_23Sm100TmaWarpSpecializedILi2ELi2ELi32ELb0ELb0EEEJSH_NS5_IJNSR_ISF_SC_EES1I_EEEaSI_aSI_NS1D_6fusion15FusionCallbacksIS1H_NS1K_17LinearCombinationIaiaiLNS_15FloatRoundStyleE2EEESH_S1J_JEEENS4_5SM1004TMEM4LOAD26SM100_TMEM_LOAD_16dp32b32xESZ_NS10_INS11_ILi2ELi4ELi3EEES14_NSR_INS5_IJS15_SF_EEENS5_IJSF_SC_EEEEEEENS4_39AutoVectorizingCopyWithAssumedAlignmentILi128EEENS4_14SM90_TMA_STOREES1Y_S20_S20_EEEvvEEEEvNT_6ParamsE,"ax",@progbits
	.align	128
.text._ZN7cutlass13device_kernelINS_4gemm6kernel13GemmUniversalIN4cute5tupleIJiiiiEEENS1_10collective13CollectiveMmaINS1_35MainloopSm100TmaUmmaWarpSpecializedILi3ELi2ELi4ENS5_IJNS4_1CILi2EEENSA_ILi1EEESC_EEEEENS5_IJNSA_ILi64EEENSA_ILi128EEESG_EEEaNS5_IJlSC_lEEEaSI_NS4_8TiledMMAINS4_8MMA_AtomIJNS4_15SM100_MMA_S8_SSIaaiLi64ELi128ELNS4_4UMMA5MajorE0ELSN_0ELNSM_8SaturateE0EEEEEENS4_6LayoutINS5_IJSC_SC_SC_EEENS5_IJNSA_ILi0EEEST_ST_EEEEENS5_IJNS4_10UnderscoreESW_SW_EEEEENS4_13SM90_TMA_LOADENS4_14ComposedLayoutINS4_7SwizzleILi3ELi4ELi3EEENS4_18smem_ptr_flag_bitsILi8EEENSR_INS5_IJNSA_ILi8EEESG_EEENS5_IJSG_SC_EEEEEEEvNS4_8identityENS4_23SM90_TMA_LOAD_MULTICASTES19_vS1A_EENS_8epilogue10collective18CollectiveEpilogueINS1D_23Sm100TmaWarpSpecializedILi2ELi2ELi32ELb0ELb0EEEJSH_NS5_IJNSR_ISF_SC_EES1I_EEEaSI_aSI_NS1D_6fusion15FusionCallbacksIS1H_NS1K_17LinearCombinationIaiaiLNS_15FloatRoundStyleE2EEESH_S1J_JEEENS4_5SM1004TMEM4LOAD26SM100_TMEM_LOAD_16dp32b32xESZ_NS10_INS11_ILi2ELi4ELi3EEES14_NSR_INS5_IJS15_SF_EEENS5_IJSF_SC_EEEEEEENS4_39AutoVectorizingCopyWithAssumedAlignmentILi128EEENS4_14SM90_TMA_STOREES1Y_S20_S20_EEEvvEEEEvNT_6ParamsE:
        .type           _ZN7cutlass13device_kernelINS_4gemm6kernel13GemmUniversalIN4cute5tupleIJiiiiEEENS1_10collective13CollectiveMmaINS1_35MainloopSm100TmaUmmaWarpSpecializedILi3ELi2ELi4ENS5_IJNS4_1CILi2EEENSA_ILi1EEESC_EEEEENS5_IJNSA_ILi64EEENSA_ILi128EEESG_EEEaNS5_IJlSC_lEEEaSI_NS4_8TiledMMAINS4_8MMA_AtomIJNS4_15SM100_MMA_S8_SSIaaiLi64ELi128ELNS4_4UMMA5MajorE0ELSN_0ELNSM_8SaturateE0EEEEEENS4_6LayoutINS5_IJSC_SC_SC_EEENS5_IJNSA_ILi0EEEST_ST_EEEEENS5_IJNS4_10UnderscoreESW_SW_EEEEENS4_13SM90_TMA_LOADENS4_14ComposedLayoutINS4_7SwizzleILi3ELi4ELi3EEENS4_18smem_ptr_flag_bitsILi8EEENSR_INS5_IJNSA_ILi8EEESG_EEENS5_IJSG_SC_EEEEEEEvNS4_8identityENS4_23SM90_TMA_LOAD_MULTICASTES19_vS1A_EENS_8epilogue10collective18CollectiveEpilogueINS1D_23Sm100TmaWarpSpecializedILi2ELi2ELi32ELb0ELb0EEEJSH_NS5_IJNSR_ISF_SC_EES1I_EEEaSI_aSI_NS1D_6fusion15FusionCallbacksIS1H_NS1K_17LinearCombinationIaiaiLNS_15FloatRoundStyleE2EEESH_S1J_JEEENS4_5SM1004TMEM4LOAD26SM100_TMEM_LOAD_16dp32b32xESZ_NS10_INS11_ILi2ELi4ELi3EEES14_NSR_INS5_IJS15_SF_EEENS5_IJSF_SC_EEEEEEENS4_39AutoVectorizingCopyWithAssumedAlignmentILi128EEENS4_14SM90_TMA_STOREES1Y_S20_S20_EEEvvEEEEvNT_6ParamsE,@function
        .size           _ZN7cutlass13device_kernelINS_4gemm6kernel13GemmUniversalIN4cute5tupleIJiiiiEEENS1_10collective13CollectiveMmaINS1_35MainloopSm100TmaUmmaWarpSpecializedILi3ELi2ELi4ENS5_IJNS4_1CILi2EEENSA_ILi1EEESC_EEEEENS5_IJNSA_ILi64EEENSA_ILi128EEESG_EEEaNS5_IJlSC_lEEEaSI_NS4_8TiledMMAINS4_8MMA_AtomIJNS4_15SM100_MMA_S8_SSIaaiLi64ELi128ELNS4_4UMMA5MajorE0ELSN_0ELNSM_8SaturateE0EEEEEENS4_6LayoutINS5_IJSC_SC_SC_EEENS5_IJNSA_ILi0EEEST_ST_EEEEENS5_IJNS4_10UnderscoreESW_SW_EEEEENS4_13SM90_TMA_LOADENS4_14ComposedLayoutINS4_7SwizzleILi3ELi4ELi3EEENS4_18smem_ptr_flag_bitsILi8EEENSR_INS5_IJNSA_ILi8EEESG_EEENS5_IJSG_SC_EEEEEEEvNS4_8identityENS4_23SM90_TMA_LOAD_MULTICASTES19_vS1A_EENS_8epilogue10collective18CollectiveEpilogueINS1D_23Sm100TmaWarpSpecializedILi2ELi2ELi32ELb0ELb0EEEJSH_NS5_IJNSR_ISF_SC_EES1I_EEEaSI_aSI_NS1D_6fusion15FusionCallbacksIS1H_NS1K_17LinearCombinationIaiaiLNS_15FloatRoundStyleE2EEESH_S1J_JEEENS4_5SM1004TMEM4LOAD26SM100_TMEM_LOAD_16dp32b32xESZ_NS10_INS11_ILi2ELi4ELi3EEES14_NSR_INS5_IJS15_SF_EEENS5_IJSF_SC_EEEEEEENS4_39AutoVectorizingCopyWithAssumedAlignmentILi128EEENS4_14SM90_TMA_STOREES1Y_S20_S20_EEEvvEEEEvNT_6ParamsE,(.L_x_146 - _ZN7cutlass13device_kernelINS_4gemm6kernel13GemmUniversalIN4cute5tupleIJiiiiEEENS1_10collective13CollectiveMmaINS1_35MainloopSm100TmaUmmaWarpSpecializedILi3ELi2ELi4ENS5_IJNS4_1CILi2EEENSA_ILi1EEESC_EEEEENS5_IJNSA_ILi64EEENSA_ILi128EEESG_EEEaNS5_IJlSC_lEEEaSI_NS4_8TiledMMAINS4_8MMA_AtomIJNS4_15SM100_MMA_S8_SSIaaiLi64ELi128ELNS4_4UMMA5MajorE0ELSN_0ELNSM_8SaturateE0EEEEEENS4_6LayoutINS5_IJSC_SC_SC_EEENS5_IJNSA_ILi0EEEST_ST_EEEEENS5_IJNS4_10UnderscoreESW_SW_EEEEENS4_13SM90_TMA_LOADENS4_14ComposedLayoutINS4_7SwizzleILi3ELi4ELi3EEENS4_18smem_ptr_flag_bitsILi8EEENSR_INS5_IJNSA_ILi8EEESG_EEENS5_IJSG_SC_EEEEEEEvNS4_8identityENS4_23SM90_TMA_LOAD_MULTICASTES19_vS1A_EENS_8epilogue10collective18CollectiveEpilogueINS1D_23Sm100TmaWarpSpecializedILi2ELi2ELi32ELb0ELb0EEEJSH_NS5_IJNSR_ISF_SC_EES1I_EEEaSI_aSI_NS1D_6fusion15FusionCallbacksIS1H_NS1K_17LinearCombinationIaiaiLNS_15FloatRoundStyleE2EEESH_S1J_JEEENS4_5SM1004TMEM4LOAD26SM100_TMEM_LOAD_16dp32b32xESZ_NS10_INS11_ILi2ELi4ELi3EEES14_NSR_INS5_IJS15_SF_EEENS5_IJSF_SC_EEEEEEENS4_39AutoVectorizingCopyWithAssumedAlignmentILi128EEENS4_14SM90_TMA_STOREES1Y_S20_S20_EEEvvEEEEvNT_6ParamsE)
        .other          _ZN7cutlass13device_kernelINS_4gemm6kernel13GemmUniversalIN4cute5tupleIJiiiiEEENS1_10collective13CollectiveMmaINS1_35MainloopSm100TmaUmmaWarpSpecializedILi3ELi2ELi4ENS5_IJNS4_1CILi2EEENSA_ILi1EEESC_EEEEENS5_IJNSA_ILi64EEENSA_ILi128EEESG_EEEaNS5_IJlSC_lEEEaSI_NS4_8TiledMMAINS4_8MMA_AtomIJNS4_15SM100_MMA_S8_SSIaaiLi64ELi128ELNS4_4UMMA5MajorE0ELSN_0ELNSM_8SaturateE0EEEEEENS4_6LayoutINS5_IJSC_SC_SC_EEENS5_IJNSA_ILi0EEEST_ST_EEEEENS5_IJNS4_10UnderscoreESW_SW_EEEEENS4_13SM90_TMA_LOADENS4_14ComposedLayoutINS4_7SwizzleILi3ELi4ELi3EEENS4_18smem_ptr_flag_bitsILi8EEENSR_INS5_IJNSA_ILi8EEESG_EEENS5_IJSG_SC_EEEEEEEvNS4_8identityENS4_23SM90_TMA_LOAD_MULTICASTES19_vS1A_EENS_8epilogue10collective18CollectiveEpilogueINS1D_23Sm100TmaWarpSpecializedILi2ELi2ELi32ELb0ELb0EEEJSH_NS5_IJNSR_ISF_SC_EES1I_EEEaSI_aSI_NS1D_6fusion15FusionCallbacksIS1H_NS1K_17LinearCombinationIaiaiLNS_15FloatRoundStyleE2EEESH_S1J_JEEENS4_5SM1004TMEM4LOAD26SM100_TMEM_LOAD_16dp32b32xESZ_NS10_INS11_ILi2ELi4ELi3EEES14_NSR_INS5_IJS15_SF_EEENS5_IJSF_SC_EEEEEEENS4_39AutoVectorizingCopyWithAssumedAlignmentILi128EEENS4_14SM90_TMA_STOREES1Y_S20_S20_EEEvvEEEEvNT_6ParamsE,@"STO_CUDA_ENTRY STV_DEFAULT"
_ZN7cutlass13device_kernelINS_4gemm6kernel13GemmUniversalIN4cute5tupleIJiiiiEEENS1_10collective13CollectiveMmaINS1_35MainloopSm100TmaUmmaWarpSpecializedILi3ELi2ELi4ENS5_IJNS4_1CILi2EEENSA_ILi1EEESC_EEEEENS5_IJNSA_ILi64EEENSA_ILi128EEESG_EEEaNS5_IJlSC_lEEEaSI_NS4_8TiledMMAINS4_8MMA_AtomIJNS4_15SM100_MMA_S8_SSIaaiLi64ELi128ELNS4_4UMMA5MajorE0ELSN_0ELNSM_8SaturateE0EEEEEENS4_6LayoutINS5_IJSC_SC_SC_EEENS5_IJNSA_ILi0EEEST_ST_EEEEENS5_IJNS4_10UnderscoreESW_SW_EEEEENS4_13SM90_TMA_LOADENS4_14ComposedLayoutINS4_7SwizzleILi3ELi4ELi3EEENS4_18smem_ptr_flag_bitsILi8EEENSR_INS5_IJNSA_ILi8EEESG_EEENS5_IJSG_SC_EEEEEEEvNS4_8identityENS4_23SM90_TMA_LOAD_MULTICASTES19_vS1A_EENS_8epilogue10collective18CollectiveEpilogueINS1D_23Sm100TmaWarpSpecializedILi2ELi2ELi32ELb0ELb0EEEJSH_NS5_IJNSR_ISF_SC_EES1I_EEEaSI_aSI_NS1D_6fusion15FusionCallbacksIS1H_NS1K_17LinearCombinationIaiaiLNS_15FloatRoundStyleE2EEESH_S1J_JEEENS4_5SM1004TMEM4LOAD26SM100_TMEM_LOAD_16dp32b32xESZ_NS10_INS11_ILi2ELi4ELi3EEES14_NSR_INS5_IJS15_SF_EEENS5_IJSF_SC_EEEEEEENS4_39AutoVectorizingCopyWithAssumedAlignmentILi128EEENS4_14SM90_TMA_STOREES1Y_S20_S20_EEEvvEEEEvNT_6ParamsE:
[----:B------:R-:W1:Y:S01]  /*0000*/  LDC R1, c[0x0][0x37c] ;  /* 0x0000df00ff017b82 */ /* 0x000e620000000800 */
[----:B------:R-:W2:Y:S01]  /*0010*/  S2R R84, SR_TID.X ;  /* 0x0000000000547919 */ /* 0x000ea20000002100 */
[----:B------:R-:W3:Y:S01]  /*0020*/  LDCU.64 UR8, c[0x0][0x890] ;  /* 0x00011200ff0877ac */ /* 0x000ee20008000a00 */
[----:B------:R-:W-:Y:S02]  /*0030*/  PRMT R74, RZ, 0x7610, R74 ;  /* 0x00007610ff4a7816 */ /* 0x000fe4000000004a */
[----:B------:R-:W-:Y:S01]  /*0040*/  ELECT P3, URZ, PT ;  /* 0x0000000000ff782f */ /* 0x000fe20003860000 */
[----:B---3--:R-:W-:-:S04]  /*0050*/  UISETP.NE.U32.AND UP0, UPT, UR8, URZ, UPT ;  /* 0x000000ff0800728c */ /* 0x008fc8000bf05070 */
[----:B------:R-:W-:Y:S01]  /*0060*/  UISETP.NE.AND.EX UP0, UPT, UR9, URZ, UPT, UP0 ;  /* 0x000000ff0900728c */ /* 0x000fe2000bf05300 */
[----:B--2---:R-:W-:-:S05]  /*0070*/  SHF.R.U32.HI R75, RZ, 0x5, R84 ;  /* 0x00000005ff4b7819 */ /* 0x004fca0000011654 */
[----:B------:R-:W2:Y:S02]  /*0080*/  SHFL.IDX PT, R0, R75, RZ, 0x1f ;  /* 0x00001fff4b007589 */ /* 0x000ea400000e0000 */
[----:B--2---:R-:W-:Y:S01]  /*0090*/  R2UR UR18, R0 ;  /* 0x00000000001272ca */ /* 0x004fe200000e0000 */
[----:B-1----:R-:W-:-:S14]  /*00a0*/  BRA.U UP0, `(.L_x_0) ;  /* 0x0000000100307547 */ /* 0x002fdc000b800000 */
[----:B------:R-:W1:Y:S02]  /*00b0*/  LDCU.64 UR4, c[0x0][0x888] ;  /* 0x00011100ff0477ac */ /* 0x000e640008000a00 */
[----:B-1----:R-:W-:-:S04]  /*00c0*/  UISETP.NE.U32.AND UP0, UPT, UR4, URZ, UPT ;  /* 0x000000ff0400728c */ /* 0x002fc8000bf05070 */
[----:B------:R-:W-:-:S09]  /*00d0*/  UISETP.NE.AND.EX UP0, UPT, UR5, URZ, UPT, UP0 ;  /* 0x000000ff0500728c */ /* 0x000fd2000bf05300 */
[----:B------:R-:W-:Y:S05]  /*00e0*/  BRA.U !UP0, `(.L_x_1) ;  /* 0x0000000108147547 */ /* 0x000fea000b800000 */
[----:B------:R-:W1:Y:S01]  /*00f0*/  LDC.64 R40, c[0x0][0x888] ;  /* 0x00022200ff287b82 */ /* 0x000e620000000a00 */
[----:B------:R-:W1:Y:S02]  /*0100*/  LDCU.64 UR4, c[0x0][0x358] ;  /* 0x00006b00ff0477ac */ /* 0x000e640008000a00 */
[----:B-1----:R1:W5:Y:S01]  /*0110*/  LDG.E R40, desc[UR4][R40.64] ;  /* 0x0000000428287981 */ /* 0x002362000c1e1900 */
[----:B------:R-:W-:Y:S01]  /*0120*/  HFMA2 R74, -RZ, RZ, 0, 5.9604644775390625e-08 ;  /* 0x00000001ff4a7431 */ /* 0x000fe200000001ff */
[----:B------:R-:W-:Y:S05]  /*0130*/  BRA `(.L_x_0) ;  /* 0x00000000000c7947 */ /* 0x000fea0003800000 */
.L_x_1:
[----:B------:R-:W1:Y:S01]  /*0140*/  LDCU UR4, c[0x0][0x880] ;  /* 0x00011000ff0477ac */ /* 0x000e620008000800 */
[----:B------:R-:W-:Y:S01]  /*0150*/  HFMA2 R74, -RZ, RZ, 0, 5.9604644775390625e-08 ;  /* 0x00000001ff4a7431 */ /* 0x000fe200000001ff */
[----:B-1----:R-:W-:-:S07]  /*0160*/  MOV R40, UR4 ;  /* 0x0000000400287c02 */ /* 0x002fce0008000f00 */
.L_x_0:
[----:B------:R-:W2:Y:S02]  /*0170*/  LDCU.64 UR4, c[0x0][0x8b0] ;  /* 0x00011600ff0477ac */ /* 0x000ea40008000a00 */
[----:B--2---:R-:W-:-:S04]  /*0180*/  UISETP.NE.U32.AND UP0, UPT, UR4, URZ, UPT ;  /* 0x000000ff0400728c */ /* 0x004fc8000bf05070 */
[----:B------:R-:W-:-:S09]  /*0190*/  UISETP.NE.AND.EX UP0, UPT, UR5, URZ, UPT, UP0 ;  /* 0x000000ff0500728c */ /* 0x000fd2000bf05300 */
[----:B------:R-:W-:Y:S05]  /*01a0*/  BRA.U UP0, `(.L_x_2) ;  /* 0x0000000100287547 */ /* 0x000fea000b800000 */
[----:B------:R-:W2:Y:S02]  /*01b0*/  LDCU.64 UR4, c[0x0][0x8a8] ;  /* 0x00011500ff0477ac */ /* 0x000ea40008000a00 */
[----:B--2---:R-:W-:-:S04]  /*01c0*/  UISETP.NE.U32.AND UP0, UPT, UR4, URZ, UPT ;  /* 0x000000ff0400728c */ /* 0x004fc8000bf05070 */
[----:B------:R-:W-:-:S09]  /*01d0*/  UISETP.NE.AND.EX UP0, UPT, UR5, URZ, UPT, UP0 ;  /* 0x000000ff0500728c */ /* 0x000fd2000bf05300 */
[----:B------:R-:W-:Y:S05]  /*01e0*/  BRA.U !UP0, `(.L_x_3) ;  /* 0x0000000108107547 */ /* 0x000fea000b800000 */
[----:B------:R-:W2:Y:S01]  /*01f0*/  LDC.64 R38, c[0x0][0x8a8] ;  /* 0x00022a00ff267b82 */ /* 0x000ea20000000a00 */
[----:B------:R-:W2:Y:S02]  /*0200*/  LDCU.64 UR4, c[0x0][0x358] ;  /* 0x00006b00ff0477ac */ /* 0x000ea40008000a00 */
[----:B--2---:R2:W5:Y:S01]  /*0210*/  LDG.E R38, desc[UR4][R38.64] ;  /* 0x0000000426267981 */ /* 0x004562000c1e1900 */
[----:B------:R-:W-:Y:S05]  /*0220*/  BRA `(.L_x_2) ;  /* 0x0000000000087947 */ /* 0x000fea0003800000 */
.L_x_3:
[----:B------:R-:W2:Y:S02]  /*0230*/  LDCU UR4, c[0x0][0x8a0] ;  /* 0x00011400ff0477ac */ /* 0x000ea40008000800 */
[----:B--2---:R-:W-:Y:S02]  /*0240*/  MOV R38, UR4 ;  /* 0x0000000400267c02 */ /* 0x004fe40008000f00 */
.L_x_2:
[----:B------:R-:W-:Y:S01]  /*0250*/  IMAD.U32 R0, RZ, RZ, UR18 ;  /* 0x00000012ff007e24 */ /* 0x000fe2000f8e00ff */
[----:B------:R-:W-:Y:S04]  /*0260*/  BSSY.RECONVERGENT B0, `(.L_x_4) ;  /* 0x000000c000007945 */ /* 0x000fe80003800200 */
[C---:B------:R-:W-:Y:S02]  /*0270*/  ISETP.NE.OR P1, PT, R0.reuse, 0x1, !P3 ;  /* 0x000000010000780c */ /* 0x040fe40005f25670 */
[----:B------:R-:W-:-:S11]  /*0280*/  ISETP.NE.OR P0, PT, R0, 0x3, !P3 ;  /* 0x000000030000780c */ /* 0x000fd60005f05670 */
[----:B------:R-:W-:Y:S05]  /*0290*/  @P1 BRA `(.L_x_5) ;  /* 0x0000000000201947 */ /* 0x000fea0003800000 */
[----:B------:R-:W3:Y:S02]  /*02a0*/  LDCU.64 UR4, c[0x0][0x348] ;  /* 0x00006900ff0477ac */ /* 0x000ee40008000a00 */
[----:B---3--:R-:W-:Y:S02]  /*02b0*/  UIADD3 UR6, UP1, UPT, UR4, 0x80, URZ ;  /* 0x0000008004067890 */ /* 0x008fe4000ff3e0ff */
[----:B------:R-:W-:Y:S02]  /*02c0*/  UIADD3 UR4, UP0, UPT, UR4, 0x180, URZ ;  /* 0x0000018004047890 */ /* 0x000fe4000ff1e0ff */
[----:B------:R-:W-:Y:S02]  /*02d0*/  UIADD3.X UR7, UPT, UPT, URZ, UR5, URZ, UP1, !UPT ;  /* 0x00000005ff077290 */ /* 0x000fe40008ffe4ff */
[----:B------:R-:W-:-:S07]  /*02e0*/  UIADD3.X UR5, UPT, UPT, URZ, UR5, URZ, UP0, !UPT ;  /* 0x00000005ff057290 */ /* 0x000fce00087fe4ff */
[----:B------:R3:W-:Y:S02]  /*02f0*/  UTMACCTL.PF [UR6] ;  /* 0x00000000060079b9 */ /* 0x0007e40008040000 */
[----:B------:R3:W-:Y:S02]  /*0300*/  UTMACCTL.PF [UR4] ;  /* 0x00000000040079b9 */ /* 0x0007e40008040000 */
[----:B---3--:R-:W-:Y:S01]  /*0310*/  NOP ;  /* 0x0000000000007918 */ /* 0x008fe20000000000 */
.L_x_5:
[----:B------:R-:W-:Y:S05]  /*0320*/  BSYNC.RECONVERGENT B0 ;  /* 0x0000000000007941 */ /* 0x000fea0003800200 */
.L_x_4:
[----:B------:R-:W-:Y:S04]  /*0330*/  BSSY.RECONVERGENT B0, `(.L_x_6) ;  /* 0x000000a000007945 */ /* 0x000fe80003800200 */
        /* <DEDUP_REMOVED lines=9> */
.L_x_7:
[----:B------:R-:W-:Y:S05]  /*03d0*/  BSYNC.RECONVERGENT B0 ;  /* 0x0000000000007941 */ /* 0x000fea0003800200 */
.L_x_6:
[----:B------:R-:W3:Y:S01]  /*03e0*/  LDCU.64 UR4, c[0x0][0x888] ;  /* 0x00011100ff0477ac */ /* 0x000ee20008000a00 */
[----:B------:R-:W-:Y:S02]  /*03f0*/  UISETP.EQ.U32.AND UP2, UPT, UR8, URZ, UPT ;  /* 0x000000ff0800728c */ /* 0x000fe4000bf42070 */
[----:B------:R-:W-:Y:S02]  /*0400*/  UPLOP3.LUT UP3, UPT, UPT, UPT, UPT, 0x80, 0x8 ;  /* 0x000000000008789c */ /* 0x000fe40003f6f070 */
[----:B---3--:R-:W-:-:S04]  /*0410*/  UISETP.NE.U32.AND UP0, UPT, UR4, URZ, UPT ;  /* 0x000000ff0400728c */ /* 0x008fc8000bf05070 */
[----:B------:R-:W-:-:S04]  /*0420*/  UISETP.NE.AND.EX UP1, UPT, UR5, URZ, UPT, UP0 ;  /* 0x000000ff0500728c */ /* 0x000fc8000bf25300 */
[----:B------:R-:W-:-:S04]  /*0430*/  UISETP.EQ.OR.EX UP4, UPT, UR9, URZ, !UP1, UP2 ;  /* 0x000000ff0900728c */ /* 0x000fc8000cf82720 */
[----:B------:R-:W-:-:S06]  /*0440*/  UP2UR UR4, UPR, URZ, 0x10 ;  /* 0x00000010ff047883 */ /* 0x000fcc0008000000 */
[----:B------:R-:W-:Y:S01]  /*0450*/  MOV R77, UR4 ;  /* 0x00000004004d7c02 */ /* 0x000fe20008000f00 */
[----:B------:R-:W-:Y:S06]  /*0460*/  BRA.U !UP4, `(.L_x_8) ;  /* 0x000000010c207547 */ /* 0x000fec000b800000 */
[----:B-----5:R-:W-:Y:S01]  /*0470*/  R2UR UR5, R40 ;  /* 0x00000000280572ca */ /* 0x020fe200000e0000 */
[----:B------:R-:W-:Y:S02]  /*0480*/  UISETP.NE.U32.AND UP2, UPT, UR8, URZ, UPT ;  /* 0x000000ff0800728c */ /* 0x000fe4000bf45070 */
[----:B------:R-:W-:Y:S02]  /*0490*/  USEL UR4, URZ, 0xffffffff, UP1 ;  /* 0xffffffffff047887 */ /* 0x000fe40008800000 */
[----:B------:R-:W-:-:S08]  /*04a0*/  UISETP.NE.AND.EX UP2, UPT, UR9, URZ, UPT, UP2 ;  /* 0x000000ff0900728c */ /* 0x000fd0000bf45320 */
[----:B------:R-:W-:-:S04]  /*04b0*/  UISETP.NE.AND UP0, UPT, UR5, URZ, UPT ;  /* 0x000000ff0500728c */ /* 0x000fc8000bf05270 */
[----:B------:R-:W-:-:S04]  /*04c0*/  @!UP2 USEL UR4, URZ, 0xffffffff, UP0 ;  /* 0xffffffffff04a887 */ /* 0x000fc80008000000 */
[----:B------:R-:W-:-:S04]  /*04d0*/  ULOP3.LUT UR4, UR4, 0x1, URZ, 0xc0, !UPT ;  /* 0x0000000104047892 */ /* 0x000fc8000f8ec0ff */
[----:B------:R-:W-:Y:S02]  /*04e0*/  UISETP.NE.U32.AND UP3, UPT, UR4, 0x1, UPT ;  /* 0x000000010400788c */ /* 0x000fe4000bf65070 */
.L_x_8:
[----:B------:R-:W3:Y:S01]  /*04f0*/  SHFL.IDX PT, R2, R75, RZ, 0x1f ;  /* 0x00001fff4b027589 */ /* 0x000ee200000e0000 */
[----:B------:R-:W-:Y:S01]  /*0500*/  UISETP.NE.AND UP6, UPT, UR18, 0x2, UPT ;  /* 0x000000021200788c */ /* 0x000fe2000bfc5270 */
[----:B---3--:R-:W-:-:S13]  /*0510*/  ISETP.NE.AND P0, PT, R2, RZ, PT ;  /* 0x000000ff0200720c */ /* 0x008fda0003f05270 */
[----:B------:R-:W-:Y:S05]  /*0520*/  @P0 BRA `(.L_x_9) ;  /* 0x0000000000500947 */ /* 0x000fea0003800000 */
[----:B------:R-:W3:Y:S01]  /*0530*/  S2UR UR4, SR_CgaCtaId ;  /* 0x00000000000479c3 */ /* 0x000ee20000008800 */
[----:B------:R-:W-:Y:S01]  /*0540*/  UMOV UR5, 0x400 ;  /* 0x0000040000057882 */ /* 0x000fe20000000000 */
[----:B------:R-:W-:Y:S01]  /*0550*/  UMOV UR8, 0x1 ;  /* 0x0000000100087882 */ /* 0x000fe20000000000 */
[----:B------:R-:W-:Y:S01]  /*0560*/  UMOV UR6, 0x2 ;  /* 0x0000000200067882 */ /* 0x000fe20000000000 */
[----:B------:R-:W-:-:S04]  /*0570*/  UIADD3 UR8, UPT, UPT, -UR8, 0x100000, URZ ;  /* 0x0010000008087890 */ /* 0x000fc8000fffe1ff */
[----:B------:R-:W-:Y:S02]  /*0580*/  USHF.L.U32 UR9, UR8, 0xb, URZ ;  /* 0x0000000b08097899 */ /* 0x000fe400080006ff */
[----:B------:R-:W-:Y:S02]  /*0590*/  USHF.L.U32 UR8, UR8, 0x1, URZ ;  /* 0x0000000108087899 */ /* 0x000fe400080006ff */
[----:B------:R-:W-:-:S04]  /*05a0*/  UIADD3 UR6, UPT, UPT, -UR6, 0x100000, URZ ;  /* 0x0010000006067890 */ /* 0x000fc8000fffe1ff */
[----:B------:R-:W-:Y:S02]  /*05b0*/  USHF.L.U32 UR7, UR6, 0xb, URZ ;  /* 0x0000000b06077899 */ /* 0x000fe400080006ff */
[----:B------:R-:W-:Y:S01]  /*05c0*/  USHF.L.U32 UR6, UR6, 0x1, URZ ;  /* 0x0000000106067899 */ /* 0x000fe200080006ff */
[----:B------:R-:W-:Y:S01]  /*05d0*/  ELECT P0, URZ, PT ;  /* 0x0000000000ff782f */ /* 0x000fe20003800000 */
[----:B---3--:R-:W-:Y:S01]  /*05e0*/  ULEA UR4, UR4, UR5, 0x18 ;  /* 0x0000000504047291 */ /* 0x008fe2000f8ec0ff */
[----:B------:R-:W3:Y:S11]  /*05f0*/  FENCE.VIEW.ASYNC.S ;  /* 0x00000000000073c6 */ /* 0x000ef60000000000 */
[----:B---3--:R3:W4:Y:S01]  /*0600*/  SYNCS.EXCH.64 URZ, [UR4], UR8 ;  /* 0x0000000804ff75b2 */ /* 0x0087220008000100 */
[----:B------:R3:W1:Y:S01]  /*0610*/  SYNCS.EXCH.64 URZ, [UR4+0x18], UR6 ;  /* 0x0000180604ff75b2 */ /* 0x0006620008000100 */
[----:B------:R3:W1:Y:S01]  /*0620*/  SYNCS.EXCH.64 URZ, [UR4+0x8], UR8 ;  /* 0x0000080804ff75b2 */ /* 0x0006620008000100 */
[----:B------:R3:W1:Y:S01]  /*0630*/  SYNCS.EXCH.64 URZ, [UR4+0x20], UR6 ;  /* 0x0000200604ff75b2 */ /* 0x0006620008000100 */
[----:B------:R3:W1:Y:S01]  /*0640*/  SYNCS.EXCH.64 URZ, [UR4+0x10], UR8 ;  /* 0x0000100804ff75b2 */ /* 0x0006620008000100 */
[----:B------:R3:W1:Y:S01]  /*0650*/  SYNCS.EXCH.64 URZ, [UR4+0x28], UR6 ;  /* 0x0000280604ff75b2 */ /* 0x0006620008000100 */
[----:B------:R-:W-:Y:S01]  /*0660*/  NOP ;  /* 0x0000000000007918 */ /* 0x000fe20000000000 */
.L_x_9:
[----:B------:R-:W2:Y:S01]  /*0670*/  SHFL.IDX PT, R2, R75, RZ, 0x1f ;  /* 0x00001fff4b027589 */ /* 0x000ea200000e0000 */
[----:B------:R-:W-:Y:S01]  /*0680*/  NOP ;  /* 0x0000000000007918 */ /* 0x000fe20000000000 */
[----:B--2---:R-:W-:-:S13]  /*0690*/  ISETP.NE.AND P0, PT, R2, 0x1, PT ;  /* 0x000000010200780c */ /* 0x004fda0003f05270 */
[----:B------:R-:W-:Y:S05]  /*06a0*/  @P0 BRA `(.L_x_10) ;  /* 0x0000000000480947 */ /* 0x000fea0003800000 */
[----:B---3--:R-:W2:Y:S01]  /*06b0*/  S2UR UR4, SR_CgaCtaId ;  /* 0x00000000000479c3 */ /* 0x008ea20000008800 */
        /* <DEDUP_REMOVED lines=10> */
[----:B--2---:R-:W-:Y:S01]  /*0760*/  ULEA UR4, UR4, UR5, 0x18 ;  /* 0x0000000504047291 */ /* 0x004fe2000f8ec0ff */
[----:B------:R-:W2:Y:S11]  /*0770*/  FENCE.VIEW.ASYNC.S ;  /* 0x00000000000073c6 */ /* 0x000eb60000000000 */
[----:B--2---:R2:W3:Y:S01]  /*0780*/  SYNCS.EXCH.64 URZ, [UR4+0x30], UR8 ;  /* 0x0000300804ff75b2 */ /* 0x0044e20008000100 */
[----:B------:R2:W1:Y:S01]  /*0790*/  SYNCS.EXCH.64 URZ, [UR4+0x40], UR6 ;  /* 0x0000400604ff75b2 */ /* 0x0004620008000100 */
[----:B------:R2:W1:Y:S01]  /*07a0*/  SYNCS.EXCH.64 URZ, [UR4+0x38], UR8 ;  /* 0x0000380804ff75b2 */ /* 0x0004620008000100 */
[----:B------:R2:W1:Y:S01]  /*07b0*/  SYNCS.EXCH.64 URZ, [UR4+0x48], UR6 ;  /* 0x0000480604ff75b2 */ /* 0x0004620008000100 */
[----:B------:R-:W-:Y:S01]  /*07c0*/  NOP ;  /* 0x0000000000007918 */ /* 0x000fe20000000000 */
.L_x_10:
[----:B------:R-:W4:Y:S01]  /*07d0*/  SHFL.IDX PT, R2, R75, RZ, 0x1f ;  /* 0x00001fff4b027589 */ /* 0x000f2200000e0000 */
[----:B------:R-:W-:Y:S01]  /*07e0*/  NOP ;  /* 0x0000000000007918 */ /* 0x000fe20000000000 */
[----:B----4-:R-:W-:-:S13]  /*07f0*/  ISETP.NE.AND P0, PT, R2, 0x3, PT ;  /* 0x000000030200780c */ /* 0x010fda0003f05270 */
[----:B------:R-:W-:Y:S05]  /*0800*/  @P0 BRA `(.L_x_11) ;  /* 0x0000000000300947 */ /* 0x000fea0003800000 */
[----:B--23--:R-:W2:Y:S01]  /*0810*/  S2UR UR4, SR_CgaCtaId ;  /* 0x00000000000479c3 */ /* 0x00cea20000008800 */
[----:B------:R-:W-:Y:S01]  /*0820*/  UMOV UR6, 0x400 ;  /* 0x0000040000067882 */ /* 0x000fe20000000000 */
[----:B------:R-:W-:Y:S01]  /*0830*/  UMOV UR5, 0x20 ;  /* 0x0000002000057882 */ /* 0x000fe20000000000 */
[----:B------:R-:W-:Y:S01]  /*0840*/  ELECT P0, URZ, PT ;  /* 0x0000000000ff782f */ /* 0x000fe20003800000 */
[----:B--2---:R-:W-:Y:S02]  /*0850*/  ULEA UR6, UR4, UR6, 0x18 ;  /* 0x0000000604067291 */ /* 0x004fe4000f8ec0ff */
[----:B------:R-:W-:-:S04]  /*0860*/  UIADD3 UR4, UPT, UPT, -UR5, 0x100000, URZ ;  /* 0x0010000005047890 */ /* 0x000fc8000fffe1ff */
[----:B------:R-:W-:Y:S02]  /*0870*/  USHF.L.U32 UR5, UR4, 0xb, URZ ;  /* 0x0000000b04057899 */ /* 0x000fe400080006ff */
[----:B------:R-:W-:Y:S01]  /*0880*/  USHF.L.U32 UR4, UR4, 0x1, URZ ;  /* 0x0000000104047899 */ /* 0x000fe200080006ff */
[----:B------:R-:W2:Y:S11]  /*0890*/  FENCE.VIEW.ASYNC.S ;  /* 0x00000000000073c6 */ /* 0x000eb60000000000 */
[----:B--2---:R4:W2:Y:S01]  /*08a0*/  SYNCS.EXCH.64 URZ, [UR6+0x50], UR4 ;  /* 0x0000500406ff75b2 */ /* 0x0048a20008000100 */
[----:B------:R4:W3:Y:S02]  /*08b0*/  SYNCS.EXCH.64 URZ, [UR6+0x58], UR4 ;  /* 0x0000580406ff75b2 */ /* 0x0008e40008000100 */
[----:B----4-:R-:W-:Y:S01]  /*08c0*/  NOP ;  /* 0x0000000000007918 */ /* 0x010fe20000000000 */
.L_x_11:
[----:B------:R-:W4:Y:S01]  /*08d0*/  SHFL.IDX PT, R2, R75, RZ, 0x1f ;  /* 0x00001fff4b027589 */ /* 0x000f2200000e0000 */
[----:B------:R-:W-:Y:S01]  /*08e0*/  NOP ;  /* 0x0000000000007918 */ /* 0x000fe20000000000 */
[----:B----4-:R-:W-:-:S13]  /*08f0*/  ISETP.NE.AND P0, PT, R2, 0x4, PT ;  /* 0x000000040200780c */ /* 0x010fda0003f05270 */
[----:B------:R-:W-:Y:S05]  /*0900*/  @P0 BRA `(.L_x_12) ;  /* 0x00000000004c0947 */ /* 0x000fea0003800000 */
[----:B--23--:R-:W2:Y:S01]  /*0910*/  S2UR UR6, SR_CgaCtaId ;  /* 0x00000000000679c3 */ /* 0x00cea20000008800 */
[----:B------:R-:W-:Y:S01]  /*0920*/  UMOV UR4, 0x1e0 ;  /* 0x000001e000047882 */ /* 0x000fe20000000000 */
[----:B------:R-:W-:Y:S01]  /*0930*/  UMOV UR5, 0x400 ;  /* 0x0000040000057882 */ /* 0x000fe20000000000 */
[----:B------:R-:W-:Y:S01]  /*0940*/  USEL UR4, UR4, 0x1a0, UP3 ;  /* 0x000001a004047887 */ /* 0x000fe20009800000 */
[----:B------:R-:W-:Y:S01]  /*0950*/  UMOV UR8, 0x1 ;  /* 0x0000000100087882 */ /* 0x000fe20000000000 */
[----:B------:R-:W-:Y:S01]  /*0960*/  ELECT P0, URZ, PT ;  /* 0x0000000000ff782f */ /* 0x000fe20003800000 */
[----:B------:R-:W-:-:S04]  /*0970*/  UIADD3 UR8, UPT, UPT, -UR8, 0x100000, URZ ;  /* 0x0010000008087890 */ /* 0x000fc8000fffe1ff */
[----:B------:R-:W-:Y:S02]  /*0980*/  USHF.L.U32 UR9, UR8, 0xb, URZ ;  /* 0x0000000b08097899 */ /* 0x000fe400080006ff */
[----:B------:R-:W-:Y:S02]  /*0990*/  USHF.L.U32 UR8, UR8, 0x1, URZ ;  /* 0x0000000108087899 */ /* 0x000fe400080006ff */
[----:B--2---:R-:W-:Y:S02]  /*09a0*/  ULEA UR6, UR6, UR5, 0x18 ;  /* 0x0000000506067291 */ /* 0x004fe4000f8ec0ff */
[----:B------:R-:W-:-:S04]  /*09b0*/  UIADD3 UR4, UPT, UPT, -UR4, 0x100000, URZ ;  /* 0x0010000004047890 */ /* 0x000fc8000fffe1ff */
[----:B------:R-:W-:Y:S02]  /*09c0*/  USHF.L.U32 UR5, UR4, 0xb, URZ ;  /* 0x0000000b04057899 */ /* 0x000fe400080006ff */
[----:B------:R-:W-:Y:S01]  /*09d0*/  USHF.L.U32 UR4, UR4, 0x1, URZ ;  /* 0x0000000104047899 */ /* 0x000fe200080006ff */
[----:B------:R-:W2:Y:S03]  /*09e0*/  FENCE.VIEW.ASYNC.S ;  /* 0x00000000000073c6 */ /* 0x000ea60000000000 */
[----:B--2---:R4:W2:Y:S08]  /*09f0*/  SYNCS.EXCH.64 URZ, [UR6+0x60], UR8 ;  /* 0x0000600806ff75b2 */ /* 0x0048b00008000100 */
[----:B------:R4:W3:Y:S01]  /*0a00*/  SYNCS.EXCH.64 URZ, [UR6+0x70], UR4 ;  /* 0x0000700406ff75b2 */ /* 0x0008e20008000100 */
[----:B------:R4:W1:Y:S01]  /*0a10*/  SYNCS.EXCH.64 URZ, [UR6+0x68], UR8 ;  /* 0x0000680806ff75b2 */ /* 0x0008620008000100 */
[----:B------:R4:W1:Y:S02]  /*0a20*/  SYNCS.EXCH.64 URZ, [UR6+0x78], UR4 ;  /* 0x0000780406ff75b2 */ /* 0x0008640008000100 */
[----:B----4-:R-:W-:Y:S01]  /*0a30*/  NOP ;  /* 0x0000000000007918 */ /* 0x010fe20000000000 */
.L_x_12:
[----:B------:R-:W4:Y:S01]  /*0a40*/  SHFL.IDX PT, R2, R75, RZ, 0x1f ;  /* 0x00001fff4b027589 */ /* 0x000f2200000e0000 */
[----:B------:R-:W-:Y:S01]  /*0a50*/  NOP ;  /* 0x0000000000007918 */ /* 0x000fe20000000000 */
[----:B----4-:R-:W-:-:S13]  /*0a60*/  ISETP.NE.AND P0, PT, R2, 0x5, PT ;  /* 0x000000050200780c */ /* 0x010fda0003f05270 */
[----:B------:R-:W-:Y:S05]  /*0a70*/  @P0 BRA `(.L_x_13) ;  /* 0x0000000000580947 */ /* 0x000fea0003800000 */
[----:B--23--:R-:W2:Y:S01]  /*0a80*/  S2UR UR4, SR_CgaCtaId ;  /* 0x00000000000479c3 */ /* 0x00cea20000008800 */
        /* <DEDUP_REMOVED lines=12> */
[----:B--2---:R4:W2:Y:S01]  /*0b50*/  SYNCS.EXCH.64 URZ, [UR4+0x80], UR8 ;  /* 0x0000800804ff75b2 */ /* 0x0048a20008000100 */
[----:B------:R4:W3:Y:S01]  /*0b60*/  SYNCS.EXCH.64 URZ, [UR4+0xa0], UR6 ;  /* 0x0000a00604ff75b2 */ /* 0x0008e20008000100 */
[----:B------:R4:W1:Y:S01]  /*0b70*/  SYNCS.EXCH.64 URZ, [UR4+0x88], UR8 ;  /* 0x0000880804ff75b2 */ /* 0x0008620008000100 */
[----:B------:R4:W1:Y:S01]  /*0b80*/  SYNCS.EXCH.64 URZ, [UR4+0xa8], UR6 ;  /* 0x0000a80604ff75b2 */ /* 0x0008620008000100 */
[----:B------:R4:W1:Y:S01]  /*0b90*/  SYNCS.EXCH.64 URZ, [UR4+0x90], UR8 ;  /* 0x0000900804ff75b2 */ /* 0x0008620008000100 */
[----:B------:R4:W1:Y:S01]  /*0ba0*/  SYNCS.EXCH.64 URZ, [UR4+0xb0], UR6 ;  /* 0x0000b00604ff75b2 */ /* 0x0008620008000100 */
[----:B------:R4:W1:Y:S01]  /*0bb0*/  SYNCS.EXCH.64 URZ, [UR4+0x98], UR8 ;  /* 0x0000980804ff75b2 */ /* 0x0008620008000100 */
[----:B------:R4:W1:Y:S02]  /*0bc0*/  SYNCS.EXCH.64 URZ, [UR4+0xb8], UR6 ;  /* 0x0000b80604ff75b2 */ /* 0x0008640008000100 */
[----:B----4-:R-:W-:Y:S01]  /*0bd0*/  NOP ;  /* 0x0000000000007918 */ /* 0x010fe20000000000 */
.L_x_13:
[----:B------:R-:W4:Y:S01]  /*0be0*/  SHFL.IDX PT, R2, R75, RZ, 0x1f ;  /* 0x00001fff4b027589 */ /* 0x000f2200000e0000 */
[----:B------:R-:W1:Y:S01]  /*0bf0*/  S2UR UR45, SR_CgaCtaId ;  /* 0x00000000002d79c3 */ /* 0x000e620000008800 */
[----:B------:R-:W-:Y:S01]  /*0c00*/  NOP ;  /* 0x0000000000007918 */ /* 0x000fe20000000000 */
[----:B----4-:R-:W-:-:S13]  /*0c10*/  ISETP.NE.AND P0, PT, R2, 0x3, PT ;  /* 0x000000030200780c */ /* 0x010fda0003f05270 */
[----:B-1----:R-:W-:Y:S05]  /*0c20*/  @P0 BRA `(.L_x_14) ;  /* 0x0000000000340947 */ /* 0x002fea0003800000 */
[----:B--23--:R-:W-:Y:S01]  /*0c30*/  UMOV UR4, 0x400 ;  /* 0x0000040000047882 */ /* 0x00cfe20000000000 */
[----:B------:R-:W-:Y:S01]  /*0c40*/  UMOV UR6, 0x20 ;  /* 0x0000002000067882 */ /* 0x000fe20000000000 */
[----:B------:R-:W-:Y:S02]  /*0c50*/  ULEA UR4, UR45, UR4, 0x18 ;  /* 0x000000042d047291 */ /* 0x000fe4000f8ec0ff */
[----:B------:R-:W-:-:S04]  /*0c60*/  UIADD3 UR6, UPT, UPT, -UR6, 0x100000, URZ ;  /* 0x0010000006067890 */ /* 0x000fc8000fffe1ff */
[----:B------:R-:W-:Y:S02]  /*0c70*/  USHF.L.U32 UR7, UR6, 0xb, URZ ;  /* 0x0000000b06077899 */ /* 0x000fe400080006ff */
[----:B------:R-:W-:Y:S01]  /*0c80*/  USHF.L.U32 UR6, UR6, 0x1, URZ ;  /* 0x0000000106067899 */ /* 0x000fe200080006ff */
[----:B------:R-:W-:Y:S01]  /*0c90*/  ELECT P0, URZ, PT ;  /* 0x0000000000ff782f */ /* 0x000fe20003800000 */
[----:B------:R-:W1:Y:S10]  /*0ca0*/  FENCE.VIEW.ASYNC.S ;  /* 0x00000000000073c6 */ /* 0x000e740000000000 */
[----:B-1----:R1:W4:Y:S01]  /*0cb0*/  SYNCS.EXCH.64 URZ, [UR4+0xc0], UR6 ;  /* 0x0000c00604ff75b2 */ /* 0x0023220008000100 */
[----:B------:R1:W2:Y:S01]  /*0cc0*/  SYNCS.EXCH.64 URZ, [UR4+0xd0], UR6 ;  /* 0x0000d00604ff75b2 */ /* 0x0002a20008000100 */
[----:B------:R1:W3:Y:S01]  /*0cd0*/  SYNCS.EXCH.64 URZ, [UR4+0xc8], UR6 ;  /* 0x0000c80604ff75b2 */ /* 0x0002e20008000100 */
[----:B------:R1:W1:Y:S01]  /*0ce0*/  SYNCS.EXCH.64 URZ, [UR4+0xd8], UR6 ;  /* 0x0000d80604ff75b2 */ /* 0x0002620008000100 */
[----:B------:R-:W-:Y:S01]  /*0cf0*/  NOP ;  /* 0x0000000000007918 */ /* 0x000fe20000000000 */
.L_x_14:
[----:B-123--:R-:W1:Y:S01]  /*0d00*/  LDCU UR4, c[0x0][0x36c] ;  /* 0x00006d80ff0477ac */ /* 0x00ee620008000800 */
[----:B------:R-:W-:Y:S01]  /*0d10*/  ISETP.NE.OR P3, PT, R0, 0x2, !P3 ;  /* 0x000000020000780c */ /* 0x000fe20005f65670 */
[----:B------:R-:W-:Y:S01]  /*0d20*/  NOP ;  /* 0x0000000000007918 */ /* 0x000fe20000000000 */
[----:B------:R-:W-:Y:S01]  /*0d30*/  LOP3.LUT R0, R84, 0x1f, RZ, 0xc0, !PT ;  /* 0x0000001f54007812 */ /* 0x000fe200078ec0ff */
[----:B------:R-:W-:Y:S02]  /*0d40*/  UISETP.NE.AND UP4, UPT, UR18, URZ, UPT ;  /* 0x000000ff1200728c */ /* 0x000fe4000bf85270 */
[----:B-1----:R-:W-:-:S09]  /*0d50*/  UISETP.EQ.U32.AND UP5, UPT, UR4, 0x1, UPT ;  /* 0x000000010400788c */ /* 0x002fd2000bfa2070 */
[----:B------:R-:W-:Y:S05]  /*0d60*/  BRA.U !UP5, `(.L_x_15) ;  /* 0x000000010d087547 */ /* 0x000fea000b800000 */
[----:B----4-:R-:W-:Y:S01]  /*0d70*/  UCGABAR_ARV ;  /* 0x00000000000079c7 */ /* 0x010fe20008000000 */
[----:B------:R-:W-:Y:S05]  /*0d80*/  BRA `(.L_x_16) ;  /* 0x0000000000047947 */ /* 0x000fea0003800000 */
.L_x_15:
[----:B----4-:R-:W-:Y:S01]  /*0d90*/  NOP ;  /* 0x0000000000007918 */ /* 0x010fe20000000000 */
.L_x_16:
[----:B------:R-:W1:Y:S01]  /*0da0*/  S2UR UR20, SR_CTAID.X ;  /* 0x00000000001479c3 */ /* 0x000e620000002500 */
[----:B------:R-:W-:-:S05]  /*0db0*/  CS2R.32 R76, SR_CgaSize ;  /* 0x00000000004c7805 */ /* 0x000fca0000008a00 */
[----:B------:R-:W-:-:S05]  /*0dc0*/  IMAD R76, R76, -0xa0, RZ ;  /* 0xffffff604c4c7824 */ /* 0x000fca00078e02ff */
[----:B------:R-:W-:-:S14]  /*0dd0*/  R2UR UR5, R76 ;  /* 0x000000004c0572ca */ /* 0x000fdc00000e0000 */
[----:B------:R-:W2:Y:S01]  /*0de0*/  LDCU UR5, c[0x0][UR5+0x2b0] ;  /* 0x00005600050577ac */ /* 0x000ea20008000800 */
[----:B------:R-:W-:-:S05]  /*0df0*/  CS2R.32 R76, SR_CgaSize ;  /* 0x00000000004c7805 */ /* 0x000fca0000008a00 */
[----:B------:R-:W-:-:S05]  /*0e00*/  IMAD R76, R76, -0xa0, RZ ;  /* 0xffffff604c4c7824 */ /* 0x000fca00078e02ff */
[----:B------:R-:W-:-:S14]  /*0e10*/  R2UR UR4, R76 ;  /* 0x000000004c0472ca */ /* 0x000fdc00000e0000 */
[----:B------:R-:W3:Y:S01]  /*0e20*/  LDCU UR4, c[0x0][UR4+0x2b4] ;  /* 0x00005680040477ac */ /* 0x000ee20008000800 */
[----:B------:R-:W4:Y:S01]  /*0e30*/  S2UR UR26, SR_CTAID.Y ;  /* 0x00000000001a79c3 */ /* 0x000f220000002600 */
[----:B------:R-:W-:-:S05]  /*0e40*/  CS2R.32 R76, SR_CgaSize ;  /* 0x00000000004c7805 */ /* 0x000fca0000008a00 */
[----:B------:R-:W-:-:S05]  /*0e50*/  IMAD R76, R76, -0xa0, RZ ;  /* 0xffffff604c4c7824 */ /* 0x000fca00078e02ff */
[----:B------:R-:W-:-:S14]  /*0e60*/  R2UR UR6, R76 ;  /* 0x000000004c0672ca */ /* 0x000fdc00000e0000 */
[----:B------:R-:W3:Y:S01]  /*0e70*/  LDCU UR6, c[0x0][UR6+0x2a0] ;  /* 0x00005400060677ac */ /* 0x000ee20008000800 */
[----:B------:R-:W-:-:S05]  /*0e80*/  CS2R.32 R76, SR_CgaSize ;  /* 0x00000000004c7805 */ /* 0x000fca0000008a00 */
[----:B------:R-:W-:-:S05]  /*0e90*/  IMAD R76, R76, -0xa0, RZ ;  /* 0xffffff604c4c7824 */ /* 0x000fca00078e02ff */
[----:B------:R-:W-:-:S14]  /*0ea0*/  R2UR UR63, R76 ;  /* 0x000000004c3f72ca */ /* 0x000fdc00000e0000 */
[----:B------:R-:W3:Y:S01]  /*0eb0*/  LDCU UR63, c[0x0][UR63+0x2a4] ;  /* 0x000054803f3f77ac */ /* 0x000ee20008000800 */
[----:B------:R-:W-:Y:S01]  /*0ec0*/  USHF.L.U32 UR24, UR45, 0xd, URZ ;  /* 0x0000000d2d187899 */ /* 0x000fe200080006ff */
[----:B------:R-:W3:Y:S01]  /*0ed0*/  LDCU UR19, c[0x0][0xb24] ;  /* 0x00016480ff1377ac */ /* 0x000ee20008000800 */
[----:B------:R-:W3:Y:S01]  /*0ee0*/  LDCU UR42, c[0x0][0xb24] ;  /* 0x00016480ff2a77ac */ /* 0x000ee20008000800 */
[----:B-1----:R-:W-:Y:S01]  /*0ef0*/  I2FP.F32.U32 R3, UR20 ;  /* 0x0000001400037c45 */ /* 0x002fe20008201000 */
[----:B------:R-:W1:Y:S04]  /*0f00*/  LDCU UR23, c[0x0][0xb30] ;  /* 0x00016600ff1777ac */ /* 0x000e680008000800 */
[----:B--2---:R-:W-:Y:S01]  /*0f10*/  FMUL R3, R3, UR5 ;  /* 0x0000000503037c20 */ /* 0x004fe20008400000 */
[----:B------:R-:W-:Y:S01]  /*0f20*/  ULOP3.LUT UR24, UR24, 0x2000, URZ, 0xc0, !UPT ;  /* 0x0000200018187892 */ /* 0x000fe2000f8ec0ff */
[----:B----4-:R-:W-:-:S04]  /*0f30*/  I2FP.F32.U32 R2, UR26 ;  /* 0x0000001a00027c45 */ /* 0x010fc80008201000 */
[----:B------:R-:W2:Y:S01]  /*0f40*/  F2I.U32.TRUNC.NTZ R3, R3 ;  /* 0x0000000300037305 */ /* 0x000ea2000020f000 */
[----:B---3--:R-:W-:-:S07]  /*0f50*/  FMUL R2, R2, UR4 ;  /* 0x0000000402027c20 */ /* 0x008fce0008400000 */
[----:B------:R-:W3:Y:S01]  /*0f60*/  F2I.U32.TRUNC.NTZ R2, R2 ;  /* 0x0000000200027305 */ /* 0x000ee2000020f000 */
[----:B--2---:R-:W-:Y:S02]  /*0f70*/  R2UR UR5, R3 ;  /* 0x00000000030572ca */ /* 0x004fe400000e0000 */
[----:B---3--:R-:W-:Y:S02]  /*0f80*/  R2UR UR4, R2 ;  /* 0x00000000020472ca */ /* 0x008fe400000e0000 */
[----:B------:R-:W-:-:S09]  /*0f90*/  PRMT R2, RZ, 0x7610, R2 ;  /* 0x00007610ff027816 */ /* 0x000fd20000000002 */
[----:B------:R-:W-:-:S04]  /*0fa0*/  UIADD3 UR5, UPT, UPT, -UR5, URZ, URZ ;  /* 0x000000ff05057290 */ /* 0x000fc8000fffe1ff */
[----:B------:R-:W-:Y:S02]  /*0fb0*/  UIMAD UR5, UR6, UR5, UR20 ;  /* 0x00000005060572a4 */ /* 0x000fe4000f8e0214 */
[----:B------:R-:W-:-:S04]  /*0fc0*/  UIADD3 UR4, UPT, UPT, -UR4, URZ, URZ ;  /* 0x000000ff04047290 */ /* 0x000fc8000fffe1ff */
[----:B------:R-:W-:Y:S01]  /*0fd0*/  IMAD.U32 R76, RZ, RZ, UR5 ;  /* 0x00000005ff4c7e24 */ /* 0x000fe2000f8e00ff */
[----:B------:R-:W-:Y:S01]  /*0fe0*/  UIMAD UR63, UR63, UR4, UR26 ;  /* 0x000000043f3f72a4 */ /* 0x000fe2000f8e021a */
[----:B-1----:R-:W-:Y:S11]  /*0ff0*/  BRA.U UP4, `(.L_x_17) ;  /* 0x0000000104287547 */ /* 0x002ff6000b800000 */
[----:B------:R-:W-:Y:S01]  /*1000*/  R2UR UR6, R76 ;  /* 0x000000004c0672ca */ /* 0x000fe200000e0000 */
[----:B------:R-:W-:-:S12]  /*1010*/  UISETP.NE.AND UP0, UPT, UR63, URZ, UPT ;  /* 0x000000ff3f00728c */ /* 0x000fd8000bf05270 */
[----:B------:R-:W-:-:S04]  /*1020*/  UISETP.EQ.OR UP0, UPT, UR6, URZ, !UP0 ;  /* 0x000000ff0600728c */ /* 0x000fc8000c702670 */
[----:B------:R-:W-:Y:S02]  /*1030*/  USEL UR5, URZ, 0x1, !UP0 ;  /* 0x00000001ff057887 */ /* 0x000fe4000c000000 */
[----:B------:R-:W-:-:S04]  /*1040*/  UISETP.NE.AND UP0, UPT, UR63, URZ, UPT ;  /* 0x000000ff3f00728c */ /* 0x000fc8000bf05270 */
[----:B------:R-:W-:Y:S02]  /*1050*/  USEL UR4, URZ, 0x2, UP0 ;  /* 0x00000002ff047887 */ /* 0x000fe40008000000 */
[----:B------:R-:W-:-:S04]  /*1060*/  UISETP.NE.AND UP0, UPT, UR6, 0x1, UPT ;  /* 0x000000010600788c */ /* 0x000fc8000bf05270 */
[----:B------:R-:W-:-:S04]  /*1070*/  USEL UR4, UR4, 0x2, UP0 ;  /* 0x0000000204047887 */ /* 0x000fc80008000000 */
[----:B------:R-:W-:-:S06]  /*1080*/  UIADD3 UR4, UPT, UPT, UR5, UR4, URZ ;  /* 0x0000000405047290 */ /* 0x000fcc000fffe0ff */
[----:B------:R-:W-:-:S07]  /*1090*/  MOV R2, UR4 ;  /* 0x0000000400027c02 */ /* 0x000fce0008000f00 */
.L_x_17:
[----:B------:R-:W1:Y:S01]  /*10a0*/  S2UR UR36, SR_CTAID.Z ;  /* 0x00000000002479c3 */ /* 0x000e620000002700 */
[----:B------:R-:W-:-:S09]  /*10b0*/  UISETP.GE.AND UP0, UPT, UR19, 0x1, UPT ;  /* 0x000000011300788c */ /* 0x000fd2000bf06270 */
[----:B------:R-:W-:Y:S05]  /*10c0*/  BRA.U !UP0, `(.L_x_18) ;  /* 0x0000000108d07547 */ /* 0x000fea000b800000 */
[----:B------:R-:W2:Y:S01]  /*10d0*/  LDCU UR21, c[0x0][0xb0c] ;  /* 0x00016180ff1577ac */ /* 0x000ea20008000800 */
[----:B------:R-:W3:Y:S01]  /*10e0*/  LDCU.128 UR12, c[0x0][0xb10] ;  /* 0x00016200ff0c77ac */ /* 0x000ee20008000c00 */
[----:B------:R-:W4:Y:S01]  /*10f0*/  LDCU UR6, c[0x0][0x370] ;  /* 0x00006e00ff0677ac */ /* 0x000f220008000800 */
[----:B------:R-:W1:Y:S01]  /*1100*/  LDCU UR7, c[0x0][0x374] ;  /* 0x00006e80ff0777ac */ /* 0x000e620008000800 */
[----:B------:R-:W1:Y:S01]  /*1110*/  LDCU UR22, c[0x0][0xb20] ;  /* 0x00016400ff1677ac */ /* 0x000e620008000800 */
[----:B--2---:R-:W-:Y:S02]  /*1120*/  UISETP.NE.AND UP0, UPT, UR21, 0x1, UPT ;  /* 0x000000011500788c */ /* 0x004fe4000bf05270 */
[----:B---3--:R-:W-:Y:S01]  /*1130*/  UIMAD.WIDE.U32 UR4, UR20, UR12, URZ ;  /* 0x0000000c140472a5 */ /* 0x008fe2000f8e00ff */
[----:B------:R-:W2:Y:S01]  /*1140*/  LDCU.64 UR8, c[0x0][0xb28] ;  /* 0x00016500ff0877ac */ /* 0x000ea20008000a00 */
[----:B----4-:R-:W-:Y:S02]  /*1150*/  UIMAD.WIDE.U32 UR10, UR6, UR12, URZ ;  /* 0x0000000c060a72a5 */ /* 0x010fe4000f8e00ff */
[----:B------:R-:W-:-:S02]  /*1160*/  USHF.R.U32.HI UR5, URZ, UR13, UR5 ;  /* 0x0000000dff057299 */ /* 0x000fc40008011605 */
[----:B------:R-:W-:Y:S02]  /*1170*/  UISETP.NE.AND UP2, UPT, UR19, 0x1, UPT ;  /* 0x000000011300788c */ /* 0x000fe4000bf45270 */
[----:B------:R-:W-:Y:S01]  /*1180*/  USEL UR5, UR20, UR5, !UP0 ;  /* 0x0000000514057287 */ /* 0x000fe2000c000000 */
[----:B------:R-:W-:Y:S01]  /*1190*/  UMOV UR10, UR11 ;  /* 0x0000000b000a7c82 */ /* 0x000fe20008000000 */
[----:B------:R-:W-:Y:S02]  /*11a0*/  UIMAD.WIDE.U32 UR16, UR26, UR15, URZ ;  /* 0x0000000f1a1072a5 */ /* 0x000fe4000f8e00ff */
[----:B------:R-:W-:Y:S02]  /*11b0*/  @UP0 USHF.R.U32.HI UR6, URZ, UR13, UR10 ;  /* 0x0000000dff060299 */ /* 0x000fe4000801160a */
[----:B------:R-:W-:Y:S02]  /*11c0*/  UISETP.NE.AND UP0, UPT, UR14, 0x1, UPT ;  /* 0x000000010e00788c */ /* 0x000fe4000bf05270 */
[----:B-1----:R-:W-:-:S02]  /*11d0*/  UIMAD.WIDE.U32 UR10, UR7, UR15, URZ ;  /* 0x0000000f070a72a5 */ /* 0x002fc4000f8e00ff */
[----:B--2---:R-:W-:Y:S01]  /*11e0*/  UIMAD.WIDE.U32 UR12, UR6, UR8, URZ ;  /* 0x00000008060c72a5 */ /* 0x004fe2000f8e00ff */
[----:B------:R-:W-:Y:S02]  /*11f0*/  UMOV UR4, UR17 ;  /* 0x0000001100047c82 */ /* 0x000fe40008000000 */
[----:B------:R-:W-:Y:S02]  /*1200*/  USHF.R.U32.HI UR4, URZ, UR22, UR4 ;  /* 0x00000016ff047299 */ /* 0x000fe40008011604 */
[----:B------:R-:W-:Y:S02]  /*1210*/  UMOV UR10, UR11 ;  /* 0x0000000b000a7c82 */ /* 0x000fe40008000000 */
[----:B------:R-:W-:Y:S01]  /*1220*/  UMOV UR12, UR13 ;  /* 0x0000000d000c7c82 */ /* 0x000fe20008000000 */
[----:B------:R-:W-:Y:S02]  /*1230*/  @UP0 USHF.R.U32.HI UR7, URZ, UR22, UR10 ;  /* 0x00000016ff070299 */ /* 0x000fe4000801160a */
[----:B------:R-:W-:-:S02]  /*1240*/  USEL UR4, UR26, UR4, !UP0 ;  /* 0x000000041a047287 */ /* 0x000fc4000c000000 */
[----:B------:R-:W-:Y:S02]  /*1250*/  UIMAD.WIDE.U32 UR10, UR7, UR8, URZ ;  /* 0x00000008070a72a5 */ /* 0x000fe4000f8e00ff */
[----:B------:R-:W-:Y:S02]  /*1260*/  @UP2 USHF.R.U32.HI UR6, URZ, UR9, UR12 ;  /* 0x00000009ff062299 */ /* 0x000fe4000801160c */
[----:B------:R-:W-:-:S03]  /*1270*/  UIMAD.WIDE.U32 UR12, UR4, UR8, URZ ;  /* 0x00000008040c72a5 */ /* 0x000fc6000f8e00ff */
[----:B------:R-:W-:Y:S02]  /*1280*/  UMOV UR10, UR11 ;  /* 0x0000000b000a7c82 */ /* 0x000fe40008000000 */
[----:B------:R-:W-:Y:S02]  /*1290*/  @UP2 USHF.R.U32.HI UR7, URZ, UR9, UR10 ;  /* 0x00000009ff072299 */ /* 0x000fe4000801160a */
[----:B------:R-:W-:Y:S02]  /*12a0*/  UIMAD UR10, UR6, UR19, URZ ;  /* 0x00000013060a72a4 */ /* 0x000fe4000f8e02ff */
[----:B------:R-:W-:-:S04]  /*12b0*/  UIMAD UR7, UR7, UR19, URZ ;  /* 0x00000013070772a4 */ /* 0x000fc8000f8e02ff */
[----:B------:R-:W-:-:S03]  /*12c0*/  UISETP.GE.AND UP0, UPT, UR4, UR7, UPT ;  /* 0x000000070400728c */ /* 0x000fc6000bf06270 */
[----:B------:R-:W-:Y:S01]  /*12d0*/  UMOV UR7, UR13 ;  /* 0x0000000d00077c82 */ /* 0x000fe20008000000 */
[----:B------:R-:W-:Y:S02]  /*12e0*/  UISETP.GE.OR UP0, UPT, UR5, UR10, UP0 ;  /* 0x0000000a0500728c */ /* 0x000fe40008706670 */
[----:B------:R-:W-:Y:S02]  /*12f0*/  UIMAD.WIDE.U32 UR10, UR5, UR8, URZ ;  /* 0x00000008050a72a5 */ /* 0x000fe4000f8e00ff */
[----:B------:R-:W-:Y:S02]  /*1300*/  USHF.R.U32.HI UR7, URZ, UR9, UR7 ;  /* 0x00000009ff077299 */ /* 0x000fe40008011607 */
[----:B------:R-:W-:Y:S02]  /*1310*/  UIADD3 UR10, UPT, UPT, -UR4, URZ, URZ ;  /* 0x000000ff040a7290 */ /* 0x000fe4000fffe1ff */
[----:B------:R-:W-:Y:S02]  /*1320*/  USEL UR7, UR4, UR7, !UP2 ;  /* 0x0000000704077287 */ /* 0x000fe4000d000000 */
[----:B------:R-:W-:Y:S01]  /*1330*/  UIMAD UR10, UR14, UR10, UR26 ;  /* 0x0000000a0e0a72a4 */ /* 0x000fe2000f8e021a */
[----:B------:R-:W-:Y:S01]  /*1340*/  @!UP0 UMOV UR8, UR11 ;  /* 0x0000000b00088c82 */ /* 0x000fe20008000000 */
[----:B------:R-:W-:-:S02]  /*1350*/  UIADD3 UR11, UPT, UPT, -UR5, URZ, URZ ;  /* 0x000000ff050b7290 */ /* 0x000fc4000fffe1ff */
[----:B------:R-:W-:Y:S02]  /*1360*/  @!UP0 USHF.R.U32.HI UR8, URZ, UR9, UR8 ;  /* 0x00000009ff088299 */ /* 0x000fe40008011608 */
[----:B------:R-:W-:Y:S02]  /*1370*/  UIADD3 UR9, UPT, UPT, -UR7, URZ, URZ ;  /* 0x000000ff07097290 */ /* 0x000fe4000fffe1ff */
[----:B------:R-:W-:Y:S02]  /*1380*/  @!UP0 USEL UR8, UR5, UR8, !UP2 ;  /* 0x0000000805088287 */ /* 0x000fe4000d000000 */
[----:B------:R-:W-:Y:S02]  /*1390*/  UIMAD UR9, UR19, UR9, UR4 ;  /* 0x00000009130972a4 */ /* 0x000fe4000f8e0204 */
[----:B------:R-:W-:Y:S02]  /*13a0*/  @!UP0 UIADD3 UR7, UPT, UPT, UR7, -UR8, URZ ;  /* 0x8000000807078290 */ /* 0x000fe4000fffe0ff */
[----:B------:R-:W-:-:S02]  /*13b0*/  @!UP0 UIMAD UR6, UR9, UR6, UR8 ;  /* 0x00000006090682a4 */ /* 0x000fc4000f8e0208 */
[----:B------:R-:W-:Y:S02]  /*13c0*/  @!UP0 UIMAD UR4, UR7, UR19, UR5 ;  /* 0x00000013070482a4 */ /* 0x000fe4000f8e0205 */
[----:B------:R-:W-:Y:S02]  /*13d0*/  UIMAD UR20, UR21, UR11, UR20 ;  /* 0x0000000b151472a4 */ /* 0x000fe4000f8e0214 */
[----:B------:R-:W-:Y:S01]  /*13e0*/  UIMAD UR26, UR4, UR14, UR10 ;  /* 0x0000000e041a72a4 */ /* 0x000fe2000f8e020a */
[----:B------:R-:W-:Y:S02]  /*13f0*/  @!UP0 UMOV UR5, UR6 ;  /* 0x0000000600058c82 */ /* 0x000fe40008000000 */
[----:B------:R-:W-:-:S12]  /*1400*/  UIMAD UR20, UR5, UR21, UR20 ;  /* 0x00000015051472a4 */ /* 0x000fd8000f8e0214 */
.L_x_18:
[----:B------:R-:W-:-:S09]  /*1410*/  UISETP.NE.AND UP0, UPT, UR23, 0x1, UPT ;  /* 0x000000011700788c */ /* 0x000fd2000bf05270 */
[----:B------:R-:W-:Y:S05]  /*1420*/  BRA.U UP0, `(.L_x_19) ;  /* 0x0000000100407547 */ /* 0x000fea000b800000 */
[----:B------:R-:W2:Y:S01]  /*1430*/  LDCU.128 UR8, c[0x0][0xb10] ;  /* 0x00016200ff0877ac */ /* 0x000ea20008000c00 */
[----:B------:R-:W3:Y:S01]  /*1440*/  LDCU UR12, c[0x0][0xb0c] ;  /* 0x00016180ff0c77ac */ /* 0x000ee20008000800 */
[----:B------:R-:W4:Y:S01]  /*1450*/  LDCU UR13, c[0x0][0xb20] ;  /* 0x00016400ff0d77ac */ /* 0x000f220008000800 */
[----:B--2---:R-:W-:Y:S02]  /*1460*/  UIMAD.WIDE.U32 UR4, UR20, UR8, URZ ;  /* 0x00000008140472a5 */ /* 0x004fe4000f8e00ff */
[----:B------:R-:W-:Y:S02]  /*1470*/  UIMAD.WIDE.U32 UR6, UR26, UR11, URZ ;  /* 0x0000000b1a0672a5 */ /* 0x000fe4000f8e00ff */
[----:B---3--:R-:W-:Y:S02]  /*1480*/  UISETP.NE.AND UP0, UPT, UR12, 0x1, UPT ;  /* 0x000000010c00788c */ /* 0x008fe4000bf05270 */
[----:B------:R-:W-:-:S03]  /*1490*/  USHF.R.U32.HI UR5, URZ, UR9, UR5 ;  /* 0x00000009ff057299 */ /* 0x000fc60008011605 */
[----:B------:R-:W-:Y:S01]  /*14a0*/  UMOV UR4, UR7 ;  /* 0x0000000700047c82 */ /* 0x000fe20008000000 */
[----:B------:R-:W-:Y:S02]  /*14b0*/  USEL UR5, UR20, UR5, !UP0 ;  /* 0x0000000514057287 */ /* 0x000fe4000c000000 */
[----:B------:R-:W-:Y:S02]  /*14c0*/  UISETP.NE.AND UP0, UPT, UR10, 0x1, UPT ;  /* 0x000000010a00788c */ /* 0x000fe4000bf05270 */
[----:B----4-:R-:W-:-:S04]  /*14d0*/  USHF.R.U32.HI UR4, URZ, UR13, UR4 ;  /* 0x0000000dff047299 */ /* 0x010fc80008011604 */
[----:B------:R-:W-:-:S04]  /*14e0*/  USEL UR4, UR26, UR4, !UP0 ;  /* 0x000000041a047287 */ /* 0x000fc8000c000000 */
[----:B------:R-:W-:Y:S02]  /*14f0*/  UIADD3 UR6, UPT, UPT, UR5, -UR4, URZ ;  /* 0x8000000405067290 */ /* 0x000fe4000fffe0ff */
[----:B------:R-:W-:Y:S02]  /*1500*/  UIADD3 UR4, UPT, UPT, -UR5, UR4, URZ ;  /* 0x0000000405047290 */ /* 0x000fe4000fffe1ff */
[----:B------:R-:W-:Y:S02]  /*1510*/  UIMAD UR26, UR6, UR10, UR26 ;  /* 0x0000000a061a72a4 */ /* 0x000fe4000f8e021a */
[----:B------:R-:W-:-:S12]  /*1520*/  UIMAD UR20, UR4, UR12, UR20 ;  /* 0x0000000c041472a4 */ /* 0x000fd8000f8e0214 */
.L_x_19:
[----:B------:R-:W-:Y:S01]  /*1530*/  UISETP.NE.AND UP0, UPT, UR18, 0x2, UPT ;  /* 0x000000021200788c */ /* 0x000fe2000bf05270 */
[----:B------:R-:W-:Y:S09]  /*1540*/  BRA.U !UP5, `(.L_x_20) ;  /* 0x000000010d0c7547 */ /* 0x000ff2000b800000 */
[----:B------:R-:W-:Y:S01]  /*1550*/  UCGABAR_WAIT ;  /* 0x0000000000007dc7 */ /* 0x000fe20008000000 */
[----:B------:R-:W-:Y:S01]  /*1560*/  CCTL.IVALL ;  /* 0x00000000ff00798f */ /* 0x000fe20002000000 */
[----:B------:R-:W-:Y:S05]  /*1570*/  BRA `(.L_x_21) ;  /* 0x0000000000047947 */ /* 0x000fea0003800000 */
.L_x_20:
[----:B------:R-:W-:Y:S06]  /*1580*/  BAR.SYNC.DEFER_BLOCKING 0x0 ;  /* 0x0000000000007b1d */ /* 0x000fec0000010000 */
.L_x_21:
[----:B------:R-:W-:Y:S05]  /*1590*/  BRA.U UP0, `(.L_x_22) ;  /* 0x0000001100a07547 */ /* 0x000fea000b800000 */
[----:B------:R-:W2:Y:S01]  /*15a0*/  LDCU UR6, c[0x0][0x38c] ;  /* 0x00007180ff0677ac */ /* 0x000ea20008000800 */
[----:B------:R-:W-:Y:S01]  /*15b0*/  PLOP3.LUT P1, PT, PT, PT, UP3, 0x80, 0x8 ;  /* 0x000000000008781c */ /* 0x000fe20003f2f038 */
[----:B------:R-:W-:Y:S01]  /*15c0*/  IMAD.MOV.U32 R12, RZ, RZ, 0x1 ;  /* 0x00000001ff0c7424 */ /* 0x000fe200078e00ff */
[----:B------:R-:W-:Y:S01]  /*15d0*/  ISETP.EQ.OR P2, PT, R0, RZ, P3 ;  /* 0x000000ff0000720c */ /* 0x000fe20001f42670 */
[----:B------:R-:W-:Y:S01]  /*15e0*/  UISETP.NE.AND UP1, UPT, UR18, URZ, UPT ;  /* 0x000000ff1200728c */ /* 0x000fe2000bf25270 */
[----:B------:R-:W-:Y:S01]  /*15f0*/  PLOP3.LUT P1, PT, P1, PT, PT, 0x8, 0x80 ;  /* 0x000000000080781c */ /* 0x000fe20000f2e170 */
[----:B------:R-:W-:Y:S01]  /*1600*/  USEL UR25, URZ, 0x1, UP6 ;  /* 0x00000001ff197887 */ /* 0x000fe2000b000000 */
[----:B------:R-:W-:Y:S01]  /*1610*/  CS2R R10, SRZ ;  /* 0x00000000000a7805 */ /* 0x000fe2000001ff00 */
[----:B------:R-:W-:Y:S01]  /*1620*/  IMAD.MOV.U32 R9, RZ, RZ, RZ ;  /* 0x000000ffff097224 */ /* 0x000fe200078e00ff */
[----:B------:R-:W3:Y:S01]  /*1630*/  LDCU UR39, c[0x0][0x370] ;  /* 0x00006e00ff2777ac */ /* 0x000ee20008000800 */
[----:B------:R-:W-:Y:S01]  /*1640*/  IMAD.MOV.U32 R8, RZ, RZ, 0x1 ;  /* 0x00000001ff087424 */ /* 0x000fe200078e00ff */
[----:B------:R-:W4:Y:S01]  /*1650*/  LDCU.64 UR28, c[0x0][0x348] ;  /* 0x00006900ff1c77ac */ /* 0x000f220008000a00 */
[----:B------:R-:W-:-:S02]  /*1660*/  USHF.R.U32.HI UR44, URZ, 0x7, UR24 ;  /* 0x00000007ff2c7899 */ /* 0x000fc40008011618 */
[----:B--2---:R-:W-:Y:S02]  /*1670*/  UIADD3 UR5, UPT, UPT, UR6, 0x7f, URZ ;  /* 0x0000007f06057890 */ /* 0x004fe4000fffe0ff */
[----:B------:R-:W-:Y:S02]  /*1680*/  UIADD3 UR46, UPT, UPT, UR6, 0xfe, URZ ;  /* 0x000000fe062e7890 */ /* 0x000fe4000fffe0ff */
[----:B------:R-:W-:Y:S01]  /*1690*/  USHF.R.S32.HI UR4, URZ, 0x1f, UR5 ;  /* 0x0000001fff047899 */ /* 0x000fe20008011405 */
[----:B------:R-:W2:Y:S03]  /*16a0*/  LDCU UR38, c[0x0][0x374] ;  /* 0x00006e80ff2677ac */ /* 0x000ea60008000800 */
[----:B------:R-:W-:Y:S02]  /*16b0*/  ULEA.HI UR4, UR4, UR5, URZ, 0x7 ;  /* 0x0000000504047291 */ /* 0x000fe4000f8f38ff */
[----:B------:R-:W-:-:S02]  /*16c0*/  USEL UR25, UR25, 0x2, UP1 ;  /* 0x0000000219197887 */ /* 0x000fc40008800000 */
[----:B------:R-:W-:Y:S02]  /*16d0*/  USHF.R.S32.HI UR41, URZ, 0x7, UR4 ;  /* 0x00000007ff297899 */ /* 0x000fe40008011404 */
[----:B------:R-:W-:Y:S02]  /*16e0*/  UIADD3 UR4, UPT, UPT, UR6, -0x1, URZ ;  /* 0xffffffff06047890 */ /* 0x000fe4000fffe0ff */
[----:B------:R-:W-:Y:S02]  /*16f0*/  UISETP.LT.U32.AND UP0, UPT, UR41, 0x3, UPT ;  /* 0x000000032900788c */ /* 0x000fe4000bf01070 */
[----:B------:R-:W-:Y:S02]  /*1700*/  UISETP.GE.U32.AND UP2, UPT, UR4, -0xff, UPT ;  /* 0xffffff010400788c */ /* 0x000fe4000bf46070 */
[----:B------:R-:W-:Y:S01]  /*1710*/  USEL UR40, UR41, 0x3, UP0 ;  /* 0x0000000329287887 */ /* 0x000fe20008000000 */
[----:B------:R-:W-:-:S03]  /*1720*/  UMOV UR5, URZ ;  /* 0x000000ff00057c82 */ /* 0x000fc60008000000 */
[----:B------:R-:W-:Y:S02]  /*1730*/  UIADD3 UR21, UPT, UPT, UR40, -0x1, URZ ;  /* 0xffffffff28157890 */ /* 0x000fe4000fffe0ff */
[----:B------:R-:W-:-:S03]  /*1740*/  UIADD3 UR43, UPT, UPT, UR41, -UR40, URZ ;  /* 0x80000028292b7290 */ /* 0x000fc6000fffe0ff */
[----:B------:R-:W-:-:S04]  /*1750*/  @UP2 UIADD3 UR21, UPT, UPT, UR40, URZ, URZ ;  /* 0x000000ff28152290 */ /* 0x000fc8000fffe0ff */
[----:B--234-:R-:W-:-:S12]  /*1760*/  UIADD3 UR21, UPT, UPT, UR21, 0x1, URZ ;  /* 0x0000000115157890 */ /* 0x01cfd8000fffe0ff */
.L_x_42:
[----:B------:R-:W-:Y:S01]  /*1770*/  UISETP.NE.AND UP0, UPT, UR45, URZ, UPT ;  /* 0x000000ff2d00728c */ /* 0x000fe2000bf05270 */
[----:B------:R-:W2:Y:S08]  /*1780*/  S2UR UR45, SR_CgaCtaId ;  /* 0x00000000002d79c3 */ /* 0x000eb00000008800 */
[----:B------:R-:W-:Y:S05]  /*1790*/  BRA.U UP0, `(.L_x_23) ;  /* 0x0000000100347547 */ /* 0x000fea000b800000 */
[----:B------:R-:W3:Y:S01]  /*17a0*/  S2R R0, SR_CgaCtaId ;  /* 0x0000000000007919 */ /* 0x000ee20000008800 */
[----:B------:R-:W-:-:S04]  /*17b0*/  MOV R2, 0x400 ;  /* 0x0000040000027802 */ /* 0x000fc80000000f00 */
[----:B---3--:R-:W-:Y:S02]  /*17c0*/  LEA R0, R0, R2, 0x18 ;  /* 0x0000000200007211 */ /* 0x008fe400078ec0ff */
[----:B------:R-:W-:-:S03]  /*17d0*/  SHF.L.U32 R2, R8, 0x1f, RZ ;  /* 0x0000001f08027819 */ /* 0x000fc600000006ff */
[----:B------:R-:W-:-:S04]  /*17e0*/  IMAD R0, R9, 0x8, R0 ;  /* 0x0000000809007824 */ /* 0x000fc800078e0200 */
[----:B------:R-:W3:Y:S02]  /*17f0*/  SYNCS.PHASECHK.TRANS64.TRYWAIT P0, [R0+URZ+0xd0], R2 ;  /* 0x0000d002000075a7 */ /* 0x000ee400080011ff */
[----:B---3--:R-:W-:Y:S05]  /*1800*/  @!P0 BRA `(.L_x_24) ;  /* 0x0000006000148947 */ /* 0x008fea0003800000 */
.L_x_111:
[----:B------:R-:W-:Y:S01]  /*1810*/  VIADD R9, R9, 0x1 ;  /* 0x0000000109097836 */ /* 0x000fe20000000000 */
[----:B------:R3:W-:Y:S04]  /*1820*/  SYNCS.ARRIVE.TRANS64.A1T0 RZ, [R0+URZ+0xc0], RZ ;  /* 0x0000c0ff00ff79a7 */ /* 0x0007e800081000ff */
[----:B------:R-:W-:-:S04]  /*1830*/  ISETP.NE.AND P0, PT, R9, 0x2, PT ;  /* 0x000000020900780c */ /* 0x000fc80003f05270 */
[----:B------:R-:W-:Y:S02]  /*1840*/  SEL R9, R9, RZ, P0 ;  /* 0x000000ff09097207 */ /* 0x000fe40000000000 */
[----:B---3--:R-:W-:-:S04]  /*1850*/  SEL R0, RZ, 0x1, P0 ;  /* 0x00000001ff007807 */ /* 0x008fc80000000000 */
[----:B------:R-:W-:-:S07]  /*1860*/  LOP3.LUT R8, R8, R0, RZ, 0x3c, !PT ;  /* 0x0000000008087212 */ /* 0x000fce00078e3cff */
.L_x_23:
[----:B------:R-:W-:Y:S01]  /*1870*/  UMOV UR6, 0x400 ;  /* 0x0000040000067882 */ /* 0x000fe20000000000 */
[----:B------:R-:W-:Y:S01]  /*1880*/  SHF.L.U32 R0, R12, 0x1f, RZ ;  /* 0x0000001f0c007819 */ /* 0x000fe200000006ff */
[----:B--2---:R-:W-:Y:S02]  /*1890*/  ULEA UR6, UR45, UR6, 0x18 ;  /* 0x000000062d067291 */ /* 0x004fe4000f8ec0ff */
[----:B------:R-:W-:Y:S02]  /*18a0*/  UISETP.GE.U32.AND UP0, UPT, UR46, 0xff, UPT ;  /* 0x000000ff2e00788c */ /* 0x000fe4000bf06070 */
[----:B------:R-:W-:Y:S02]  /*18b0*/  ULEA UR4, UR5, UR6, 0x3 ;  /* 0x0000000605047291 */ /* 0x000fe4000f8e18ff */
[----:B------:R-:W-:Y:S02]  /*18c0*/  USHF.L.U32 UR35, UR20, 0x6, URZ ;  /* 0x0000000614237899 */ /* 0x000fe400080006ff */
[----:B------:R-:W-:Y:S01]  /*18d0*/  ULEA UR11, UR26, UR44, 0x7 ;  /* 0x0000002c1a0b7291 */ /* 0x000fe2000f8e38ff */
[----:B------:R-:W-:-:S04]  /*18e0*/  UMOV UR13, URZ ;  /* 0x000000ff000d7c82 */ /* 0x000fc80008000000 */
[----:B------:R2:W3:Y:S01]  /*18f0*/  SYNCS.PHASECHK.TRANS64.TRYWAIT P0, [UR4+0x18], R0 ;  /* 0x00001800ff0075a7 */ /* 0x0004e20008001104 */
[----:B------:R-:W-:Y:S06]  /*1900*/  BRA.U !UP0, `(.L_x_25) ;  /* 0x0000000108bc7547 */ /* 0x000fec000b800000 */
[----:B------:R-:W-:Y:S01]  /*1910*/  UMOV UR7, URZ ;  /* 0x000000ff00077c82 */ /* 0x000fe20008000000 */
[----:B------:R-:W-:-:S05]  /*1920*/  UMOV UR4, UR5 ;  /* 0x0000000500047c82 */ /* 0x000fca0008000000 */
.L_x_31:
[----:B------:R-:W-:Y:S01]  /*1930*/  ULEA UR33, UR4, UR6, 0x3 ;  /* 0x0000000604217291 */ /* 0x000fe2000f8e18ff */
[----:B---3--:R-:W-:Y:S01]  /*1940*/  @!P3 MOV R2, 0x6000 ;  /* 0x000060000002b802 */ /* 0x008fe20000000f00 */
[----:B-1-34-:R-:W-:Y:S10]  /*1950*/  @P0 BRA `(.L_x_26) ;  /* 0x00000000000c0947 */ /* 0x01aff40003800000 */
[----:B------:R-:W-:-:S04]  /*1960*/  SHF.L.U32 R3, R12, 0x1f, RZ ;  /* 0x0000001f0c037819 */ /* 0x000fc800000006ff */
[----:B------:R-:W3:Y:S02]  /*1970*/  SYNCS.PHASECHK.TRANS64.TRYWAIT P0, [UR33+0x18], R3 ;  /* 0x00001803ff0075a7 */ /* 0x000ee40008001121 */
[----:B---3--:R-:W-:Y:S05]  /*1980*/  @!P0 BRA `(.L_x_27) ;  /* 0x0000005c00c88947 */ /* 0x008fea0003800000 */
.L_x_26:
[----:B------:R3:W-:Y:S01]  /*1990*/  @!P3 SYNCS.ARRIVE.TRANS64 RZ, [UR33], R2 ;  /* 0x00000002ffffb9a7 */ /* 0x0007e20008000021 */
[----:B------:R-:W-:-:S04]  /*19a0*/  ULOP3.LUT UR5, UR25, 0x2, URZ, 0xfc, !UPT ;  /* 0x0000000219057892 */ /* 0x000fc8000f8efcff */
[----:B------:R-:W-:-:S09]  /*19b0*/  UISETP.NE.AND UP0, UPT, UR5, 0x2, UPT ;  /* 0x000000020500788c */ /* 0x000fd2000bf05270 */
[----:B------:R-:W-:Y:S05]  /*19c0*/  BRA.U UP0, `(.L_x_28) ;  /* 0x0000000100047547 */ /* 0x000fea000b800000 */
[----:B-1----:R-:W-:Y:S05]  /*19d0*/  BPT.TRAP 0x1 ;  /* 0x000000040000795c */ /* 0x002fea0000300000 */
.L_x_28:
[----:B------:R-:W-:Y:S04]  /*19e0*/  BSSY.RECONVERGENT B0, `(.L_x_29) ;  /* 0x0000003000007945 */ /* 0x000fe80003800200 */
[----:B------:R-:W-:Y:S05]  /*19f0*/  @P2 BRA `(.L_x_30) ;  /* 0x0000000000042947 */ /* 0x000fea0003800000 */
[----:B-1----:R-:W-:Y:S05]  /*1a00*/  BPT.TRAP 0x1 ;  /* 0x000000040000795c */ /* 0x002fea0000300000 */
.L_x_30:
[----:B-1----:R-:W-:Y:S05]  /*1a10*/  BSYNC.RECONVERGENT B0 ;  /* 0x0000000000007941 */ /* 0x002fea0003800200 */
.L_x_29:
[----:B------:R-:W-:Y:S02]  /*1a20*/  UIADD3 UR5, UPT, UPT, UR4, 0x1, URZ ;  /* 0x0000000104057890 */ /* 0x000fe4000fffe0ff */
[----:B------:R-:W-:Y:S02]  /*1a30*/  USHF.L.U32 UR34, UR7, 0x7, URZ ;  /* 0x0000000707227899 */ /* 0x000fe400080006ff */
[----:B------:R-:W-:Y:S02]  /*1a40*/  UISETP.NE.AND UP0, UPT, UR5, 0x3, UPT ;  /* 0x000000030500788c */ /* 0x000fe4000bf05270 */
[----:B------:R-:W-:Y:S02]  /*1a50*/  UIADD3 UR7, UPT, UPT, UR7, 0x1, URZ ;  /* 0x0000000107077890 */ /* 0x000fe4000fffe0ff */
[----:B------:R-:W-:Y:S02]  /*1a60*/  USEL UR9, URZ, 0x1, UP0 ;  /* 0x00000001ff097887 */ /* 0x000fe40008000000 */
[----:B------:R-:W-:-:S02]  /*1a70*/  USEL UR5, UR5, URZ, UP0 ;  /* 0x000000ff05057287 */ /* 0x000fc40008000000 */
[----:B------:R-:W-:Y:S02]  /*1a80*/  UIADD3 UR14, UP0, UPT, UR28, 0x180, URZ ;  /* 0x000001801c0e7890 */ /* 0x000fe4000ff1e0ff */
[----:B------:R-:W-:Y:S01]  /*1a90*/  ULEA UR8, UR5, UR6, 0x3 ;  /* 0x0000000605087291 */ /* 0x000fe2000f8e18ff */
[----:B------:R-:W-:Y:S01]  /*1aa0*/  LOP3.LUT R12, R12, UR9, RZ, 0x3c, !PT ;  /* 0x000000090c0c7c12 */ /* 0x000fe2000f8e3cff */
[----:B------:R-:W-:Y:S02]  /*1ab0*/  ULEA UR32, UR4, UR6, 0xd ;  /* 0x0000000604207291 */ /* 0x000fe4000f8e68ff */
[----:B------:R-:W-:Y:S01]  /*1ac0*/  UIADD3 UR16, UP1, UPT, UR28, 0x80, URZ ;  /* 0x000000801c107890 */ /* 0x000fe2000ff3e0ff */
[----:B--2---:R-:W-:Y:S01]  /*1ad0*/  SHF.L.U32 R0, R12, 0x1f, RZ ;  /* 0x0000001f0c007819 */ /* 0x004fe200000006ff */
[----:B------:R-:W-:Y:S02]  /*1ae0*/  UIADD3.X UR15, UPT, UPT, URZ, UR29, URZ, UP0, !UPT ;  /* 0x0000001dff0f7290 */ /* 0x000fe400087fe4ff */
[----:B------:R-:W-:Y:S01]  /*1af0*/  UISETP.NE.AND UP0, UPT, UR7, UR21, UPT ;  /* 0x000000150700728c */ /* 0x000fe2000bf05270 */
[----:B------:R4:W1:Y:S01]  /*1b00*/  SYNCS.PHASECHK.TRANS64.TRYWAIT P0, [UR8+0x18], R0 ;  /* 0x00001800ff0075a7 */ /* 0x0008620008001108 */
[----:B------:R-:W-:-:S02]  /*1b10*/  ULEA UR8, UR4, UR24, 0xe ;  /* 0x0000001804087291 */ /* 0x000fc4000f8e70ff */
[----:B------:R-:W-:Y:S02]  /*1b20*/  UIADD3.X UR17, UPT, UPT, URZ, UR29, URZ, UP1, !UPT ;  /* 0x0000001dff117290 */ /* 0x000fe40008ffe4ff */
[----:B------:R-:W-:Y:S02]  /*1b30*/  UIADD3 UR32, UPT, UPT, UR32, 0x4400, URZ ;  /* 0x0000440020207890 */ /* 0x000fe4000fffe0ff */
[----:B------:R-:W-:Y:S01]  /*1b40*/  UIADD3 UR8, UPT, UPT, UR6, 0xa400, UR8 ;  /* 0x0000a40006087890 */ /* 0x000fe2000fffe008 */
[----:B------:R-:W-:Y:S01]  /*1b50*/  UMOV UR18, 0x0 ;  /* 0x0000000000127882 */ /* 0x000fe20000000000 */
[----:B------:R-:W-:Y:S01]  /*1b60*/  UMOV UR19, 0x10000000 ;  /* 0x1000000000137882 */ /* 0x000fe20000000000 */
[----:B------:R-:W-:Y:S01]  /*1b70*/  UMOV UR4, 0x30000 ;  /* 0x0003000000047882 */ /* 0x000fe20000000000 */
[----:B------:R-:W-:Y:S01]  /*1b80*/  UMOV UR12, UR36 ;  /* 0x00000024000c7c82 */ /* 0x000fe20008000000 */
[----:B------:R-:W-:Y:S01]  /*1b90*/  UMOV UR9, UR33 ;  /* 0x0000002100097c82 */ /* 0x000fe20008000000 */
[----:B------:R-:W-:Y:S01]  /*1ba0*/  UMOV UR10, UR34 ;  /* 0x00000022000a7c82 */ /* 0x000fe20008000000 */
[----:B------:R-:W-:Y:S01]  /*1bb0*/  UTMALDG.3D [UR32], [UR16], desc[UR18] ;  /* 0x00001220100075b4 */ /* 0x000fe20008011000 */
[----:B------:R-:W-:Y:S01]  /*1bc0*/  UMOV UR13, UR21 ;  /* 0x00000015000d7c82 */ /* 0x000fe20008000000 */
[----:B------:R2:W-:Y:S02]  /*1bd0*/  UTMALDG.3D.MULTICAST [UR8], [UR14], UR4, desc[UR18] ;  /* 0x000012080e0073b4 */ /* 0x0005e40008011804 */
[----:B--2---:R-:W-:Y:S01]  /*1be0*/  UMOV UR4, UR5 ;  /* 0x0000000500047c82 */ /* 0x004fe20008000000 */
[----:B------:R-:W-:Y:S05]  /*1bf0*/  BRA.U UP0, `(.L_x_31) ;  /* 0xfffffffd004c7547 */ /* 0x000fea000b83ffff */
.L_x_25:
[----:B------:R-:W-:Y:S01]  /*1c00*/  ULEA UR4, UR5, UR6, 0x3 ;  /* 0x0000000605047291 */ /* 0x000fe2000f8e18ff */
[----:B--2-4-:R-:W-:Y:S01]  /*1c10*/  SHF.L.U32 R0, R12, 0x1f, RZ ;  /* 0x0000001f0c007819 */ /* 0x014fe200000006ff */
[----:B------:R-:W-:Y:S01]  /*1c20*/  @!P1 SYNCS.ARRIVE.TRANS64.A1T0 RZ, [UR6+0x58], RZ ;  /* 0x000058ffffff99a7 */ /* 0x000fe20008100006 */
[----:B------:R-:W-:-:S06]  /*1c30*/  UISETP.GT.AND UP0, UPT, UR41, UR40, UPT ;  /* 0x000000282900728c */ /* 0x000fcc000bf04270 */
[----:B-1-3--:R1:W2:Y:S03]  /*1c40*/  SYNCS.PHASECHK.TRANS64.TRYWAIT P0, [UR4+0x18], R0 ;  /* 0x00001800ff0075a7 */ /* 0x00a2a60008001104 */
[----:B------:R-:W-:Y:S05]  /*1c50*/  BRA.U !UP0, `(.L_x_32) ;  /* 0x0000000108c07547 */ /* 0x000fea000b800000 */
[----:B------:R-:W-:Y:S01]  /*1c60*/  UIADD3 UR26, UPT, UPT, UR43, UR13, URZ ;  /* 0x0000000d2b1a7290 */ /* 0x000fe2000fffe0ff */
[----:B------:R-:W-:-:S11]  /*1c70*/  UMOV UR4, UR5 ;  /* 0x0000000500047c82 */ /* 0x000fd60008000000 */
.L_x_38:
[----:B------:R-:W-:Y:S01]  /*1c80*/  ULEA UR17, UR4, UR6, 0x3 ;  /* 0x0000000604117291 */ /* 0x000fe2000f8e18ff */
[----:B--2---:R-:W-:Y:S01]  /*1c90*/  @!P3 MOV R2, 0x6000 ;  /* 0x000060000002b802 */ /* 0x004fe20000000f00 */
[----:B--234-:R-:W-:Y:S10]  /*1ca0*/  @P0 BRA `(.L_x_33) ;  /* 0x00000000000c0947 */ /* 0x01cff40003800000 */
[----:B------:R-:W-:-:S04]  /*1cb0*/  SHF.L.U32 R3, R12, 0x1f, RZ ;  /* 0x0000001f0c037819 */ /* 0x000fc800000006ff */
[----:B------:R-:W2:Y:S02]  /*1cc0*/  SYNCS.PHASECHK.TRANS64.TRYWAIT P0, [UR17+0x18], R3 ;  /* 0x00001803ff0075a7 */ /* 0x000ea40008001111 */
[----:B--2---:R-:W-:Y:S05]  /*1cd0*/  @!P0 BRA `(.L_x_34) ;  /* 0x0000005c000c8947 */ /* 0x004fea0003800000 */
.L_x_33:
[----:B------:R2:W-:Y:S01]  /*1ce0*/  @!P3 SYNCS.ARRIVE.TRANS64 RZ, [UR17], R2 ;  /* 0x00000002ffffb9a7 */ /* 0x0005e20008000011 */
[----:B------:R-:W-:-:S04]  /*1cf0*/  ULOP3.LUT UR5, UR25, 0x2, URZ, 0xfc, !UPT ;  /* 0x0000000219057892 */ /* 0x000fc8000f8efcff */
[----:B------:R-:W-:-:S09]  /*1d00*/  UISETP.NE.AND UP0, UPT, UR5, 0x2, UPT ;  /* 0x000000020500788c */ /* 0x000fd2000bf05270 */
[----:B------:R-:W-:Y:S05]  /*1d10*/  BRA.U UP0, `(.L_x_35) ;  /* 0x0000000100047547 */ /* 0x000fea000b800000 */
[----:B------:R-:W-:Y:S05]  /*1d20*/  BPT.TRAP 0x1 ;  /* 0x000000040000795c */ /* 0x000fea0000300000 */
.L_x_35:
[----:B------:R-:W-:Y:S04]  /*1d30*/  BSSY.RECONVERGENT B0, `(.L_x_36) ;  /* 0x0000003000007945 */ /* 0x000fe80003800200 */
[----:B------:R-:W-:Y:S05]  /*1d40*/  @P2 BRA `(.L_x_37) ;  /* 0x0000000000042947 */ /* 0x000fea0003800000 */
[----:B------:R-:W-:Y:S05]  /*1d50*/  BPT.TRAP 0x1 ;  /* 0x000000040000795c */ /* 0x000fea0000300000 */
.L_x_37:
[----:B------:R-:W-:Y:S05]  /*1d60*/  BSYNC.RECONVERGENT B0 ;  /* 0x0000000000007941 */ /* 0x000fea0003800200 */
.L_x_36:
[----:B------:R-:W-:Y:S02]  /*1d70*/  UIADD3 UR5, UPT, UPT, UR4, 0x1, URZ ;  /* 0x0000000104057890 */ /* 0x000fe4000fffe0ff */
[----:B------:R-:W-:Y:S02]  /*1d80*/  USHF.L.U32 UR18, UR13, 0x7, URZ ;  /* 0x000000070d127899 */ /* 0x000fe400080006ff */
[----:B------:R-:W-:Y:S02]  /*1d90*/  UISETP.NE.AND UP0, UPT, UR5, 0x3, UPT ;  /* 0x000000030500788c */ /* 0x000fe4000bf05270 */
[----:B------:R-:W-:Y:S02]  /*1da0*/  UIADD3 UR13, UPT, UPT, UR13, 0x1, URZ ;  /* 0x000000010d0d7890 */ /* 0x000fe4000fffe0ff */
[----:B------:R-:W-:Y:S02]  /*1db0*/  USEL UR8, URZ, 0x1, UP0 ;  /* 0x00000001ff087887 */ /* 0x000fe40008000000 */
[----:B------:R-:W-:-:S02]  /*1dc0*/  USEL UR5, UR5, URZ, UP0 ;  /* 0x000000ff05057287 */ /* 0x000fc40008000000 */
[----:B------:R-:W-:Y:S02]  /*1dd0*/  UIADD3 UR14, UP0, UPT, UR28, 0x180, URZ ;  /* 0x000001801c0e7890 */ /* 0x000fe4000ff1e0ff */
[----:B------:R-:W-:Y:S01]  /*1de0*/  LOP3.LUT R12, R12, UR8, RZ, 0x3c, !PT ;  /* 0x000000080c0c7c12 */ /* 0x000fe2000f8e3cff */
[----:B------:R-:W-:Y:S02]  /*1df0*/  ULEA UR16, UR4, UR6, 0xd ;  /* 0x0000000604107291 */ /* 0x000fe4000f8e68ff */
[----:B------:R-:W-:Y:S01]  /*1e00*/  UIADD3 UR22, UP1, UPT, UR28, 0x80, URZ ;  /* 0x000000801c167890 */ /* 0x000fe2000ff3e0ff */
[----:B-1----:R-:W-:Y:S01]  /*1e10*/  SHF.L.U32 R0, R12, 0x1f, RZ ;  /* 0x0000001f0c007819 */ /* 0x002fe200000006ff */
[----:B------:R-:W-:Y:S02]  /*1e20*/  UIADD3.X UR15, UPT, UPT, URZ, UR29, URZ, UP0, !UPT ;  /* 0x0000001dff0f7290 */ /* 0x000fe400087fe4ff */
[----:B------:R-:W-:Y:S02]  /*1e30*/  ULEA UR8, UR4, UR24, 0xe ;  /* 0x0000001804087291 */ /* 0x000fe4000f8e70ff */
[----:B------:R-:W-:-:S02]  /*1e40*/  UISETP.NE.AND UP0, UPT, UR13, UR26, UPT ;  /* 0x0000001a0d00728c */ /* 0x000fc4000bf05270 */
[----:B------:R-:W-:Y:S02]  /*1e50*/  ULEA UR7, UR5, UR6, 0x3 ;  /* 0x0000000605077291 */ /* 0x000fe4000f8e18ff */
[----:B------:R-:W-:Y:S02]  /*1e60*/  UIADD3 UR16, UPT, UPT, UR16, 0x4400, URZ ;  /* 0x0000440010107890 */ /* 0x000fe4000fffe0ff */
[----:B------:R-:W-:Y:S02]  /*1e70*/  UIADD3.X UR23, UPT, UPT, URZ, UR29, URZ, UP1, !UPT ;  /* 0x0000001dff177290 */ /* 0x000fe40008ffe4ff */
[----:B------:R-:W-:Y:S01]  /*1e80*/  UIADD3 UR8, UPT, UPT, UR6, 0xa400, UR8 ;  /* 0x0000a40006087890 */ /* 0x000fe2000fffe008 */
[----:B------:R-:W-:Y:S01]  /*1e90*/  UMOV UR30, 0x0 ;  /* 0x00000000001e7882 */ /* 0x000fe20000000000 */
[----:B------:R-:W-:Y:S01]  /*1ea0*/  UMOV UR31, 0x10000000 ;  /* 0x10000000001f7882 */ /* 0x000fe20000000000 */
[----:B------:R-:W-:Y:S01]  /*1eb0*/  UMOV UR19, UR35 ;  /* 0x0000002300137c82 */ /* 0x000fe20008000000 */
[----:B------:R-:W-:Y:S01]  /*1ec0*/  UMOV UR20, UR36 ;  /* 0x0000002400147c82 */ /* 0x000fe20008000000 */
[----:B------:R3:W4:Y:S01]  /*1ed0*/  SYNCS.PHASECHK.TRANS64.TRYWAIT P0, [UR7+0x18], R0 ;  /* 0x00001800ff0075a7 */ /* 0x0007220008001107 */
[----:B------:R-:W-:Y:S01]  /*1ee0*/  UMOV UR4, 0x30000 ;  /* 0x0003000000047882 */ /* 0x000fe20000000000 */
[----:B------:R-:W-:Y:S01]  /*1ef0*/  UMOV UR12, UR36 ;  /* 0x00000024000c7c82 */ /* 0x000fe20008000000 */
[----:B------:R-:W-:Y:S01]  /*1f00*/  UMOV UR9, UR17 ;  /* 0x0000001100097c82 */ /* 0x000fe20008000000 */
[----:B------:R-:W-:Y:S01]  /*1f10*/  UMOV UR10, UR18 ;  /* 0x00000012000a7c82 */ /* 0x000fe20008000000 */
[----:B------:R-:W-:Y:S01]  /*1f20*/  UTMALDG.3D [UR16], [UR22], desc[UR30] ;  /* 0x00001e10160075b4 */ /* 0x000fe20008011000 */
[----:B------:R1:W-:Y:S02]  /*1f30*/  UTMALDG.3D.MULTICAST [UR8], [UR14], UR4, desc[UR30] ;  /* 0x00001e080e0073b4 */ /* 0x0003e40008011804 */
[----:B-1----:R-:W-:Y:S01]  /*1f40*/  UMOV UR4, UR5 ;  /* 0x0000000500047c82 */ /* 0x002fe20008000000 */
[----:B------:R-:W-:Y:S05]  /*1f50*/  BRA.U UP0, `(.L_x_38) ;  /* 0xfffffffd00487547 */ /* 0x000fea000b83ffff */
.L_x_32:
[C---:B------:R-:W-:Y:S01]  /*1f60*/  LEA R3, R11.reuse, UR6, 0x3 ;  /* 0x000000060b037c11 */ /* 0x040fe2000f8e18ff */
[----:B------:R-:W-:Y:S01]  /*1f70*/  NOP ;  /* 0x0000000000007918 */ /* 0x000fe20000000000 */
[----:B-1-3--:R-:W-:Y:S02]  /*1f80*/  SHF.L.U32 R0, R10, 0x1f, RZ ;  /* 0x0000001f0a007819 */ /* 0x00afe400000006ff */
[----:B------:R-:W-:Y:S02]  /*1f90*/  LEA R4, R11, UR6, 0x4 ;  /* 0x000000060b047c11 */ /* 0x000fe4000f8e20ff */
[----:B--2-4-:R-:W1:Y:S02]  /*1fa0*/  SYNCS.PHASECHK.TRANS64.TRYWAIT P0, [R3+URZ+0x60], R0 ;  /* 0x00006000030075a7 */ /* 0x014e6400080011ff */
[----:B-1----:R-:W-:Y:S05]  /*1fb0*/  @!P0 BRA `(.L_x_39) ;  /* 0x00000058006c8947 */ /* 0x002fea0003800000 */
.L_x_114:
[----:B------:R-:W2:Y:S01]  /*1fc0*/  LDS.128 R4, [R4+0xf0] ;  /* 0x0000f00004047984 */ /* 0x000ea20000000c00 */
[----:B------:R-:W-:Y:S01]  /*1fd0*/  UISETP.GE.AND UP0, UPT, UR42, 0x1, UPT ;  /* 0x000000012a00788c */ /* 0x000fe2000bf06270 */
[----:B------:R-:W-:Y:S01]  /*1fe0*/  @!PT LDS RZ, [RZ] ;  /* 0x00000000fffff984 */ /* 0x000fe20000000800 */
[----:B------:R-:W-:Y:S01]  /*1ff0*/  @!PT LDS RZ, [RZ] ;  /* 0x00000000fffff984 */ /* 0x000fe20000000800 */
[----:B------:R-:W-:Y:S01]  /*2000*/  @!PT LDS RZ, [RZ] ;  /* 0x00000000fffff984 */ /* 0x000fe20000000800 */
[----:B------:R-:W-:Y:S01]  /*2010*/  @!PT LDS RZ, [RZ] ;  /* 0x00000000fffff984 */ /* 0x000fe20000000800 */
[----:B------:R3:W-:Y:S06]  /*2020*/  MEMBAR.ALL.CTA ;  /* 0x0000000000007992 */ /* 0x0007ec0000008000 */
[----:B---3--:R-:W3:Y:S01]  /*2030*/  FENCE.VIEW.ASYNC.S ;  /* 0x00000000000073c6 */ /* 0x008ee20000000000 */
[----:B--2---:R-:W-:-:S13]  /*2040*/  LOP3.LUT P0, RZ, R6, 0x1, RZ, 0xc0, !PT ;  /* 0x0000000106ff7812 */ /* 0x004fda000780c0ff */
[----:B---3--:R-:W-:Y:S01]  /*2050*/  VOTEU.ANY UP1, P0 ;  /* 0x0000000000ff7886 */ /* 0x008fe20000020100 */
[----:B------:R-:W-:-:S13]  /*2060*/  PLOP3.LUT P0, PT, PT, PT, UP1, 0x80, 0x8 ;  /* 0x000000000008781c */ /* 0x000fda0003f0f018 */
[----:B-1----:R-:W-:Y:S02]  /*2070*/  @P0 LOP3.LUT R0, R5, 0xffff, RZ, 0xc0, !PT ;  /* 0x0000ffff05000812 */ /* 0x002fe400078ec0ff */
[----:B------:R-:W-:Y:S02]  /*2080*/  @P0 MOV R2, R4 ;  /* 0x0000000400020202 */ /* 0x000fe40000000f00 */
[----:B------:R-:W-:Y:S01]  /*2090*/  @P0 R2UR UR7, R0 ;  /* 0x00000000000702ca */ /* 0x000fe200000e0000 */
[----:B------:R-:W-:Y:S01]  /*20a0*/  VIADD R0, R3, 0x70 ;  /* 0x0000007003007836 */ /* 0x000fe20000000000 */
[----:B------:R-:W-:Y:S02]  /*20b0*/  @P0 SHF.R.U32.HI R4, RZ, 0x10, R5 ;  /* 0x00000010ff040819 */ /* 0x000fe40000011605 */
[----:B------:R-:W-:Y:S02]  /*20c0*/  @P0 R2UR UR8, R2 ;  /* 0x00000000020802ca */ /* 0x000fe400000e0000 */
[----:B------:R-:W-:-:S02]  /*20d0*/  PRMT R0, RZ, 0x654, R0 ;  /* 0x00000654ff007816 */ /* 0x000fc40000000000 */
[----:B------:R-:W-:Y:S02]  /*20e0*/  @P0 R2UR UR4, R4 ;  /* 0x00000000040402ca */ /* 0x000fe400000e0000 */
[----:B------:R1:W-:Y:S03]  /*20f0*/  SYNCS.ARRIVE.TRANS64.RED.A1T0 RZ, [R0+URZ], RZ ;  /* 0x000000ff00ff79a7 */ /* 0x0003e600081004ff */
[----:B------:R-:W-:-:S04]  /*2100*/  @UP1 UMOV UR27, UR7 ;  /* 0x00000007001b1c82 */ /* 0x000fc80008000000 */
[----:B------:R-:W-:-:S04]  /*2110*/  @UP1 UMOV UR37, UR8 ;  /* 0x0000000800251c82 */ /* 0x000fc80008000000 */
[----:B------:R-:W-:Y:S01]  /*2120*/  @UP1 UMOV UR36, UR4 ;  /* 0x0000000400241c82 */ /* 0x000fe20008000000 */
[----:B------:R-:W-:Y:S05]  /*2130*/  BRA.U !UP0, `(.L_x_40) ;  /* 0x0000000108d47547 */ /* 0x000fea000b800000 */
[----:B------:R-:W2:Y:S01]  /*2140*/  LDCU.128 UR12, c[0x0][0xb10] ;  /* 0x00016200ff0c77ac */ /* 0x000ea20008000c00 */
[----:B------:R-:W3:Y:S01]  /*2150*/  LDCU UR26, c[0x0][0xb20] ;  /* 0x00016400ff1a77ac */ /* 0x000ee20008000800 */
[----:B------:R-:W4:Y:S01]  /*2160*/  LDCU UR20, c[0x0][0xb0c] ;  /* 0x00016180ff1477ac */ /* 0x000f220008000800 */
[----:B------:R-:W1:Y:S01]  /*2170*/  LDCU.64 UR10, c[0x0][0xb28] ;  /* 0x00016500ff0a77ac */ /* 0x000e620008000a00 */
[----:B------:R-:W-:Y:S02]  /*2180*/  UISETP.NE.AND UP3, UPT, UR42, 0x1, UPT ;  /* 0x000000012a00788c */ /* 0x000fe4000bf65270 */
[----:B--2---:R-:W-:Y:S02]  /*2190*/  UIMAD.WIDE.U32 UR16, UR38, UR15, URZ ;  /* 0x0000000f261072a5 */ /* 0x004fe4000f8e00ff */
[----:B------:R-:W-:Y:S02]  /*21a0*/  UIMAD.WIDE.U32 UR8, UR39, UR12, URZ ;  /* 0x0000000c270872a5 */ /* 0x000fe4000f8e00ff */
[----:B------:R-:W-:-:S02]  /*21b0*/  UISETP.NE.AND UP0, UPT, UR14, 0x1, UPT ;  /* 0x000000010e00788c */ /* 0x000fc4000bf05270 */
[----:B------:R-:W-:Y:S01]  /*21c0*/  UIMAD.WIDE.U32 UR22, UR27, UR15, URZ ;  /* 0x0000000f1b1672a5 */ /* 0x000fe2000f8e00ff */
[----:B------:R-:W-:Y:S02]  /*21d0*/  UMOV UR16, UR17 ;  /* 0x0000001100107c82 */ /* 0x000fe40008000000 */
[----:B------:R-:W-:Y:S01]  /*21e0*/  UMOV UR8, UR9 ;  /* 0x0000000900087c82 */ /* 0x000fe20008000000 */
[----:B---3--:R-:W-:Y:S02]  /*21f0*/  USHF.R.U32.HI UR16, URZ, UR26, UR16 ;  /* 0x0000001aff107299 */ /* 0x008fe40008011610 */
[----:B----4-:R-:W-:Y:S02]  /*2200*/  UISETP.NE.AND UP2, UPT, UR20, 0x1, UPT ;  /* 0x000000011400788c */ /* 0x010fe4000bf45270 */
[----:B------:R-:W-:Y:S02]  /*2210*/  USHF.R.U32.HI UR8, URZ, UR13, UR8 ;  /* 0x0000000dff087299 */ /* 0x000fe40008011608 */
[----:B------:R-:W-:-:S02]  /*2220*/  USEL UR7, UR38, UR16, !UP0 ;  /* 0x0000001026077287 */ /* 0x000fc4000c000000 */
[----:B------:R-:W-:Y:S02]  /*2230*/  USEL UR8, UR39, UR8, !UP2 ;  /* 0x0000000827087287 */ /* 0x000fe4000d000000 */
[----:B-1----:R-:W-:Y:S01]  /*2240*/  UIMAD.WIDE.U32 UR16, UR7, UR10, URZ ;  /* 0x0000000a071072a5 */ /* 0x002fe2000f8e00ff */
[----:B------:R-:W-:Y:S01]  /*2250*/  UMOV UR4, UR23 ;  /* 0x0000001700047c82 */ /* 0x000fe20008000000 */
[----:B------:R-:W-:Y:S02]  /*2260*/  UIMAD.WIDE.U32 UR18, UR37, UR12, URZ ;  /* 0x0000000c251272a5 */ /* 0x000fe4000f8e00ff */
[----:B------:R-:W-:-:S03]  /*2270*/  UIMAD.WIDE.U32 UR22, UR8, UR10, URZ ;  /* 0x0000000a081672a5 */ /* 0x000fc6000f8e00ff */
[----:B------:R-:W-:Y:S01]  /*2280*/  UMOV UR16, UR17 ;  /* 0x0000001100107c82 */ /* 0x000fe20008000000 */
[----:B------:R-:W-:Y:S02]  /*2290*/  USHF.R.U32.HI UR4, URZ, UR26, UR4 ;  /* 0x0000001aff047299 */ /* 0x000fe40008011604 */
[----:B------:R-:W-:Y:S01]  /*22a0*/  @UP3 USHF.R.U32.HI UR7, URZ, UR11, UR16 ;  /* 0x0000000bff073299 */ /* 0x000fe20008011610 */
[----:B------:R-:W-:Y:S01]  /*22b0*/  UMOV UR18, UR19 ;  /* 0x0000001300127c82 */ /* 0x000fe20008000000 */
[----:B------:R-:W-:Y:S01]  /*22c0*/  UMOV UR22, UR23 ;  /* 0x0000001700167c82 */ /* 0x000fe20008000000 */
[----:B------:R-:W-:Y:S02]  /*22d0*/  USHF.R.U32.HI UR13, URZ, UR13, UR18 ;  /* 0x0000000dff0d7299 */ /* 0x000fe40008011612 */
[----:B------:R-:W-:Y:S02]  /*22e0*/  USEL UR4, UR27, UR4, !UP0 ;  /* 0x000000041b047287 */ /* 0x000fe4000c000000 */
[----:B------:R-:W-:-:S02]  /*22f0*/  @UP3 USHF.R.U32.HI UR8, URZ, UR11, UR22 ;  /* 0x0000000bff083299 */ /* 0x000fc40008011616 */
[----:B------:R-:W-:Y:S02]  /*2300*/  UIMAD UR9, UR42, UR7, URZ ;  /* 0x000000072a0972a4 */ /* 0x000fe4000f8e02ff */
[----:B------:R-:W-:Y:S02]  /*2310*/  USEL UR7, UR37, UR13, !UP2 ;  /* 0x0000000d25077287 */ /* 0x000fe4000d000000 */
[----:B------:R-:W-:Y:S02]  /*2320*/  UIMAD UR12, UR42, UR8, URZ ;  /* 0x000000082a0c72a4 */ /* 0x000fe4000f8e02ff */
[----:B------:R-:W-:Y:S02]  /*2330*/  UISETP.GE.AND UP0, UPT, UR4, UR9, UPT ;  /* 0x000000090400728c */ /* 0x000fe4000bf06270 */
[----:B------:R-:W-:Y:S02]  /*2340*/  UIMAD.WIDE.U32 UR16, UR4, UR10, URZ ;  /* 0x0000000a041072a5 */ /* 0x000fe4000f8e00ff */
[----:B------:R-:W-:-:S02]  /*2350*/  UISETP.GE.OR UP0, UPT, UR7, UR12, UP0 ;  /* 0x0000000c0700728c */ /* 0x000fc40008706670 */
[----:B------:R-:W-:Y:S02]  /*2360*/  UIMAD.WIDE.U32 UR12, UR7, UR10, URZ ;  /* 0x0000000a070c72a5 */ /* 0x000fe4000f8e00ff */
[----:B------:R-:W-:Y:S01]  /*2370*/  UIADD3 UR15, UPT, UPT, -UR4, URZ, URZ ;  /* 0x000000ff040f7290 */ /* 0x000fe2000fffe1ff */
[----:B------:R-:W-:Y:S01]  /*2380*/  UMOV UR10, UR17 ;  /* 0x00000011000a7c82 */ /* 0x000fe20008000000 */
[----:B------:R-:W-:Y:S02]  /*2390*/  UIADD3 UR12, UPT, UPT, -UR7, URZ, URZ ;  /* 0x000000ff070c7290 */ /* 0x000fe4000fffe1ff */
[----:B------:R-:W-:-:S03]  /*23a0*/  USHF.R.U32.HI UR10, URZ, UR11, UR10 ;  /* 0x0000000bff0a7299 */ /* 0x000fc6000801160a */
[----:B------:R-:W-:Y:S01]  /*23b0*/  @!UP0 UMOV UR9, UR13 ;  /* 0x0000000d00098c82 */ /* 0x000fe20008000000 */
[----:B------:R-:W-:Y:S02]  /*23c0*/  UIMAD UR15, UR14, UR15, UR27 ;  /* 0x0000000f0e0f72a4 */ /* 0x000fe4000f8e021b */
[----:B------:R-:W-:Y:S02]  /*23d0*/  USEL UR10, UR4, UR10, !UP3 ;  /* 0x0000000a040a7287 */ /* 0x000fe4000d800000 */
[----:B------:R-:W-:Y:S02]  /*23e0*/  @!UP0 USHF.R.U32.HI UR9, URZ, UR11, UR9 ;  /* 0x0000000bff098299 */ /* 0x000fe40008011609 */
[----:B------:R-:W-:Y:S02]  /*23f0*/  UIADD3 UR11, UPT, UPT, -UR10, URZ, URZ ;  /* 0x000000ff0a0b7290 */ /* 0x000fe4000fffe1ff */
[----:B------:R-:W-:Y:S02]  /*2400*/  @!UP0 USEL UR9, UR7, UR9, !UP3 ;  /* 0x0000000907098287 */ /* 0x000fe4000d800000 */
[----:B------:R-:W-:-:S02]  /*2410*/  UIMAD UR11, UR42, UR11, UR4 ;  /* 0x0000000b2a0b72a4 */ /* 0x000fc4000f8e0204 */
[----:B------:R-:W-:Y:S02]  /*2420*/  @!UP0 UIADD3 UR10, UPT, UPT, UR10, -UR9, URZ ;  /* 0x800000090a0a8290 */ /* 0x000fe4000fffe0ff */
[----:B------:R-:W-:Y:S02]  /*2430*/  @!UP0 UIMAD UR9, UR11, UR8, UR9 ;  /* 0x000000080b0982a4 */ /* 0x000fe4000f8e0209 */
[----:B------:R-:W-:Y:S02]  /*2440*/  @!UP0 UIMAD UR4, UR42, UR10, UR7 ;  /* 0x0000000a2a0482a4 */ /* 0x000fe4000f8e0207 */
[----:B------:R-:W-:Y:S02]  /*2450*/  UIMAD UR8, UR20, UR12, UR37 ;  /* 0x0000000c140872a4 */ /* 0x000fe4000f8e0225 */
[----:B------:R-:W-:Y:S01]  /*2460*/  UIMAD UR27, UR4, UR14, UR15 ;  /* 0x0000000e041b72a4 */ /* 0x000fe2000f8e020f */
[----:B------:R-:W-:Y:S02]  /*2470*/  @!UP0 UMOV UR7, UR9 ;  /* 0x0000000900078c82 */ /* 0x000fe40008000000 */
[----:B------:R-:W-:-:S12]  /*2480*/  UIMAD UR37, UR7, UR20, UR8 ;  /* 0x00000014072572a4 */ /* 0x000fd8000f8e0208 */
.L_x_40:
[----:B------:R-:W2:Y:S02]  /*2490*/  LDCU UR4, c[0x0][0xb30] ;  /* 0x00016600ff0477ac */ /* 0x000ea40008000800 */
[----:B--2---:R-:W-:-:S09]  /*24a0*/  UISETP.NE.AND UP0, UPT, UR4, 0x1, UPT ;  /* 0x000000010400788c */ /* 0x004fd2000bf05270 */
[----:B------:R-:W-:Y:S05]  /*24b0*/  BRA.U UP0, `(.L_x_41) ;  /* 0x0000000100447547 */ /* 0x000fea000b800000 */
[----:B------:R-:W2:Y:S01]  /*24c0*/  LDCU.128 UR12, c[0x0][0xb10] ;  /* 0x00016200ff0c77ac */ /* 0x000ea20008000c00 */
[----:B------:R-:W3:Y:S01]  /*24d0*/  LDCU UR16, c[0x0][0xb0c] ;  /* 0x00016180ff1077ac */ /* 0x000ee20008000800 */
[----:B------:R-:W4:Y:S01]  /*24e0*/  LDCU UR17, c[0x0][0xb20] ;  /* 0x00016400ff1177ac */ /* 0x000f220008000800 */
[----:B--2---:R-:W-:Y:S02]  /*24f0*/  UIMAD.WIDE.U32 UR10, UR37, UR12, URZ ;  /* 0x0000000c250a72a5 */ /* 0x004fe4000f8e00ff */
[----:B------:R-:W-:Y:S02]  /*2500*/  UIMAD.WIDE.U32 UR8, UR27, UR15, URZ ;  /* 0x0000000f1b0872a5 */ /* 0x000fe4000f8e00ff */
[----:B---3--:R-:W-:Y:S02]  /*2510*/  UISETP.NE.AND UP2, UPT, UR16, 0x1, UPT ;  /* 0x000000011000788c */ /* 0x008fe4000bf45270 */
[----:B------:R-:W-:Y:S01]  /*2520*/  UISETP.NE.AND UP0, UPT, UR14, 0x1, UPT ;  /* 0x000000010e00788c */ /* 0x000fe2000bf05270 */
[----:B------:R-:W-:-:S02]  /*2530*/  UMOV UR7, UR11 ;  /* 0x0000000b00077c82 */ /* 0x000fc40008000000 */
[----:B------:R-:W-:Y:S01]  /*2540*/  UMOV UR4, UR9 ;  /* 0x0000000900047c82 */ /* 0x000fe20008000000 */
[----:B------:R-:W-:Y:S02]  /*2550*/  USHF.R.U32.HI UR7, URZ, UR13, UR7 ;  /* 0x0000000dff077299 */ /* 0x000fe40008011607 */
[----:B----4-:R-:W-:Y:S02]  /*2560*/  USHF.R.U32.HI UR4, URZ, UR17, UR4 ;  /* 0x00000011ff047299 */ /* 0x010fe40008011604 */
[----:B------:R-:W-:Y:S02]  /*2570*/  USEL UR7, UR37, UR7, !UP2 ;  /* 0x0000000725077287 */ /* 0x000fe4000d000000 */
[----:B------:R-:W-:-:S04]  /*2580*/  USEL UR4, UR27, UR4, !UP0 ;  /* 0x000000041b047287 */ /* 0x000fc8000c000000 */
[----:B------:R-:W-:Y:S02]  /*2590*/  UIADD3 UR8, UPT, UPT, UR7, -UR4, URZ ;  /* 0x8000000407087290 */ /* 0x000fe4000fffe0ff */
[----:B------:R-:W-:Y:S02]  /*25a0*/  UIADD3 UR4, UPT, UPT, -UR7, UR4, URZ ;  /* 0x0000000407047290 */ /* 0x000fe4000fffe1ff */
[----:B------:R-:W-:Y:S02]  /*25b0*/  UIMAD UR27, UR8, UR14, UR27 ;  /* 0x0000000e081b72a4 */ /* 0x000fe4000f8e021b */
[----:B------:R-:W-:-:S12]  /*25c0*/  UIMAD UR37, UR4, UR16, UR37 ;  /* 0x00000010042572a4 */ /* 0x000fd8000f8e0225 */
.L_x_41:
[----:B------:R-:W-:Y:S01]  /*25d0*/  VIADD R11, R11, 0x1 ;  /* 0x000000010b0b7836 */ /* 0x000fe20000000000 */
[----:B------:R-:W-:Y:S01]  /*25e0*/  R2UR UR4, R76 ;  /* 0x000000004c0472ca */ /* 0x000fe200000e0000 */
[----:B------:R-:W-:Y:S01]  /*25f0*/  UIADD3 UR26, UPT, UPT, UR27, UR63, URZ ;  /* 0x0000003f1b1a7290 */ /* 0x000fe2000fffe0ff */
[----:B------:R-:W-:Y:S02]  /*2600*/  PLOP3.LUT P1, PT, PT, PT, PT, 0x80, 0x8 ;  /* 0x000000000008781c */ /* 0x000fe40003f2f070 */
[----:B------:R-:W-:-:S04]  /*2610*/  ISETP.NE.AND P0, PT, R11, 0x2, PT ;  /* 0x000000020b00780c */ /* 0x000fc80003f05270 */
[----:B-1----:R-:W-:Y:S02]  /*2620*/  SEL R0, RZ, 0x1, P0 ;  /* 0x00000001ff007807 */ /* 0x002fe40000000000 */
[----:B------:R-:W-:Y:S02]  /*2630*/  SEL R11, R11, RZ, P0 ;  /* 0x000000ff0b0b7207 */ /* 0x000fe40000000000 */
[----:B------:R-:W-:Y:S01]  /*2640*/  LOP3.LUT R10, R10, R0, RZ, 0x3c, !PT ;  /* 0x000000000a0a7212 */ /* 0x000fe200078e3cff */
[----:B------:R-:W-:Y:S01]  /*2650*/  UIADD3 UR20, UPT, UPT, UR37, UR4, URZ ;  /* 0x0000000425147290 */ /* 0x000fe2000fffe0ff */
[----:B------:R-:W-:Y:S11]  /*2660*/  BRA.U UP1, `(.L_x_42) ;  /* 0xfffffff101407547 */ /* 0x000ff6000b83ffff */
[----:B------:R-:W-:Y:S01]  /*2670*/  UIADD3 UR6, UPT, UPT, UR6, 0x18, URZ ;  /* 0x0000001806067890 */ /* 0x000fe2000fffe0ff */
[----:B------:R-:W-:-:S03]  /*2680*/  SHF.L.U32 R2, R12, 0x1f, RZ ;  /* 0x0000001f0c027819 */ /* 0x000fc600000006ff */
[----:B------:R-:W-:-:S09]  /*2690*/  ULEA UR4, UR5, UR6, 0x3 ;  /* 0x0000000605047291 */ /* 0x000fd2000f8e18ff */
[----:B------:R-:W1:Y:S02]  /*26a0*/  SYNCS.PHASECHK.TRANS64.TRYWAIT P0, [UR4], R2 ;  /* 0x00000002ff0075a7 */ /* 0x000e640008001104 */
[----:B-1----:R-:W-:Y:S05]  /*26b0*/  @!P0 BRA `(.L_x_43) ;  /* 0x0000005000c08947 */ /* 0x002fea0003800000 */
.L_x_116:
[----:B------:R-:W-:-:S04]  /*26c0*/  UIADD3 UR4, UPT, UPT, UR5, 0x1, URZ ;  /* 0x0000000105047890 */ /* 0x000fc8000fffe0ff */
[----:B------:R-:W-:-:S04]  /*26d0*/  UISETP.NE.AND UP0, UPT, UR4, 0x3, UPT ;  /* 0x000000030400788c */ /* 0x000fc8000bf05270 */
[----:B------:R-:W-:Y:S02]  /*26e0*/  USEL UR7, URZ, 0x1, UP0 ;  /* 0x00000001ff077887 */ /* 0x000fe40008000000 */
[----:B------:R-:W-:-:S04]  /*26f0*/  USEL UR4, UR4, URZ, UP0 ;  /* 0x000000ff04047287 */ /* 0x000fc80008000000 */
[----:B------:R-:W-:Y:S01]  /*2700*/  ULEA UR5, UR4, UR6, 0x3 ;  /* 0x0000000604057291 */ /* 0x000fe2000f8e18ff */
[----:B------:R-:W-:-:S04]  /*2710*/  LOP3.LUT R12, R12, UR7, RZ, 0x3c, !PT ;  /* 0x000000070c0c7c12 */ /* 0x000fc8000f8e3cff */
[----:B-1----:R-:W-:-:S04]  /*2720*/  SHF.L.U32 R2, R12, 0x1f, RZ ;  /* 0x0000001f0c027819 */ /* 0x002fc800000006ff */
[----:B------:R-:W1:Y:S02]  /*2730*/  SYNCS.PHASECHK.TRANS64.TRYWAIT P0, [UR5], R2 ;  /* 0x00000002ff0075a7 */ /* 0x000e640008001105 */
[----:B-1----:R-:W-:Y:S05]  /*2740*/  @!P0 BRA `(.L_x_44) ;  /* 0x0000005000b48947 */ /* 0x002fea0003800000 */
.L_x_118:
[----:B------:R-:W-:-:S04]  /*2750*/  UIADD3 UR4, UPT, UPT, UR4, 0x1, URZ ;  /* 0x0000000104047890 */ /* 0x000fc8000fffe0ff */
[----:B------:R-:W-:-:S04]  /*2760*/  UISETP.NE.AND UP0, UPT, UR4, 0x3, UPT ;  /* 0x000000030400788c */ /* 0x000fc8000bf05270 */
[----:B------:R-:W-:Y:S02]  /*2770*/  USEL UR5, URZ, 0x1, UP0 ;  /* 0x00000001ff057887 */ /* 0x000fe40008000000 */
[----:B------:R-:W-:-:S04]  /*2780*/  USEL UR4, UR4, URZ, UP0 ;  /* 0x000000ff04047287 */ /* 0x000fc80008000000 */
[----:B------:R-:W-:Y:S01]  /*2790*/  ULEA UR4, UR4, UR6, 0x3 ;  /* 0x0000000604047291 */ /* 0x000fe2000f8e18ff */
[----:B-1----:R-:W-:-:S04]  /*27a0*/  LOP3.LUT R2, R12, UR5, RZ, 0x3c, !PT ;  /* 0x000000050c027c12 */ /* 0x002fc8000f8e3cff */
[----:B------:R-:W-:Y:S01]  /*27b0*/  SHF.L.U32 R2, R2, 0x1f, RZ ;  /* 0x0000001f02027819 */ /* 0x000fe200000006ff */
[----:B------:R-:W-:-:S07]  /*27c0*/  IMAD.U32 R0, RZ, RZ, UR4 ;  /* 0x00000004ff007e24 */ /* 0x000fce000f8e00ff */
.L_x_45:
[----:B-1----:R1:W2:Y:S02]  /*27d0*/  SYNCS.PHASECHK.TRANS64.TRYWAIT P0, [R0+URZ], R2 ;  /* 0x00000002000075a7 */ /* 0x0022a400080011ff */
[----:B--2---:R-:W-:Y:S05]  /*27e0*/  @!P0 NANOSLEEP.SYNCS 0x989680 ;  /* 0x009896800000895d */ /* 0x004fea0003900000 */
[----:B------:R-:W2:Y:S02]  /*27f0*/  @!P0 SYNCS.PHASECHK.TRANS64 P0, [R0+URZ], R2 ;  /* 0x00000002000085a7 */ /* 0x000ea400080010ff */
[----:B--2---:R-:W-:Y:S05]  /*2800*/  @P0 EXIT ;  /* 0x000000000000094d */ /* 0x004fea0003800000 */
[----:B------:R-:W-:Y:S05]  /*2810*/  BRA `(.L_x_45) ;  /* 0xfffffffc00ec7947 */ /* 0x000fea000383ffff */
.L_x_22:
[----:B------:R-:W-:-:S04]  /*2820*/  UISETP.NE.AND UP0, UPT, UR45, URZ, UPT ;  /* 0x000000ff2d00728c */ /* 0x000fc8000bf05270 */
[----:B------:R-:W-:-:S09]  /*2830*/  UISETP.NE.OR UP0, UPT, UR18, 0x1, UP0 ;  /* 0x000000011200788c */ /* 0x000fd20008705670 */
[----:B------:R-:W-:Y:S05]  /*2840*/  BRA.U UP0, `(.L_x_46) ;  /* 0x0000000500487547 */ /* 0x000fea000b800000 */
[----:B------:R-:W-:Y:S01]  /*2850*/  ISETP.GE.U32.AND P2, PT, R0, 0x2, PT ;  /* 0x000000020000780c */ /* 0x000fe20003f46070 */
[----:B------:R-:W-:Y:S01]  /*2860*/  IMAD.MOV.U32 R12, RZ, RZ, 0x1 ;  /* 0x00000001ff0c7424 */ /* 0x000fe200078e00ff */
[----:B------:R-:W-:Y:S02]  /*2870*/  CS2R R10, SRZ ;  /* 0x00000000000a7805 */ /* 0x000fe4000001ff00 */
[----:B------:R-:W-:Y:S01]  /*2880*/  CS2R R8, SRZ ;  /* 0x0000000000087805 */ /* 0x000fe2000001ff00 */
[----:B------:R-:W-:Y:S01]  /*2890*/  UMOV UR6, 0x400 ;  /* 0x0000040000067882 */ /* 0x000fe20000000000 */
[----:B------:R-:W-:Y:S01]  /*28a0*/  UMOV UR5, URZ ;  /* 0x000000ff00057c82 */ /* 0x000fe20008000000 */
[----:B------:R-:W-:-:S12]  /*28b0*/  ULEA UR6, UR45, UR6, 0x18 ;  /* 0x000000062d067291 */ /* 0x000fd8000f8ec0ff */
.L_x_50:
[----:B------:R-:W-:Y:S02]  /*28c0*/  LEA R2, R8, UR6, 0x3 ;  /* 0x0000000608027c11 */ /* 0x000fe4000f8e18ff */
[----:B------:R-:W-:-:S03]  /*28d0*/  SHF.L.U32 R4, R9, 0x1f, RZ ;  /* 0x0000001f09047819 */ /* 0x000fc600000006ff */
[----:B------:R-:W-:Y:S01]  /*28e0*/  VIADD R5, R2, 0xd0 ;  /* 0x000000d002057836 */ /* 0x000fe20000000000 */
[----:B------:R-:W2:Y:S02]  /*28f0*/  SYNCS.PHASECHK.TRANS64.TRYWAIT P0, [R2+URZ+0xc0], R4 ;  /* 0x0000c004020075a7 */ /* 0x000ea400080011ff */
[----:B--2---:R-:W-:Y:S05]  /*2900*/  @!P0 BRA `(.L_x_47) ;  /* 0x00000050005c8947 */ /* 0x004fea0003800000 */
.L_x_119:
[----:B------:R-:W-:Y:S01]  /*2910*/  ULEA UR4, UR5, UR6, 0x3 ;  /* 0x0000000605047291 */ /* 0x000fe2000f8e18ff */
[----:B--2---:R-:W-:Y:S01]  /*2920*/  PRMT R2, RZ, 0x654, R5 ;  /* 0x00000654ff027816 */ /* 0x004fe20000000005 */
[----:B------:R-:W-:Y:S01]  /*2930*/  @!P2 IMAD.MOV.U32 R4, RZ, RZ, 0x10 ;  /* 0x00000010ff04a424 */ /* 0x000fe200078e00ff */
[----:B------:R-:W-:Y:S01]  /*2940*/  SHF.L.U32 R5, R12, 0x1f, RZ ;  /* 0x0000001f0c057819 */ /* 0x000fe200000006ff */
[----:B------:R-:W-:Y:S01]  /*2950*/  UIADD3 UR7, UPT, UPT, UR4, 0x60, URZ ;  /* 0x0000006004077890 */ /* 0x000fe2000fffe0ff */
[----:B------:R2:W-:Y:S05]  /*2960*/  SYNCS.ARRIVE.TRANS64.RED.A1T0 RZ, [R2+URZ], RZ ;  /* 0x000000ff02ff79a7 */ /* 0x0005ea00081004ff */
[----:B------:R-:W-:Y:S01]  /*2970*/  IMAD.U32 R6, RZ, RZ, UR7 ;  /* 0x00000007ff067e24 */ /* 0x000fe2000f8e00ff */
[----:B------:R-:W3:Y:S04]  /*2980*/  SYNCS.PHASECHK.TRANS64.TRYWAIT P0, [UR4+0x70], R5 ;  /* 0x00007005ff0075a7 */ /* 0x000ee80008001104 */
[----:B------:R-:W-:Y:S01]  /*2990*/  PRMT R6, R0, 0x654, R6 ;  /* 0x0000065400067816 */ /* 0x000fe20000000006 */
[----:B--23--:R-:W-:Y:S06]  /*29a0*/  @!P0 BRA `(.L_x_48) ;  /* 0x0000005000488947 */ /* 0x00cfec0003800000 */
.L_x_121:
[----:B------:R-:W-:Y:S01]  /*29b0*/  ULEA UR8, UR5, UR6, 0x4 ;  /* 0x0000000605087291 */ /* 0x000fe2000f8e20ff */
[----:B------:R-:W-:Y:S01]  /*29c0*/  SEL R3, R6, R3, !P2 ;  /* 0x0000000306037207 */ /* 0x000fe20005000000 */
[----:B------:R-:W-:Y:S01]  /*29d0*/  UIADD3 UR9, UPT, UPT, UR4, 0x60, URZ ;  /* 0x0000006004097890 */ /* 0x000fe2000fffe0ff */
[----:B--2---:R-:W-:Y:S01]  /*29e0*/  LEA R2, R11, UR6, 0x3 ;  /* 0x000000060b027c11 */ /* 0x004fe2000f8e18ff */
[----:B------:R-:W-:Y:S01]  /*29f0*/  UIADD3 UR8, UPT, UPT, UR8, 0xf0, URZ ;  /* 0x000000f008087890 */ /* 0x000fe2000fffe0ff */
[----:B------:R2:W-:Y:S01]  /*2a00*/  @!P2 SYNCS.ARRIVE.TRANS64.RED RZ, [R3+URZ], R4 ;  /* 0x0000000403ffa9a7 */ /* 0x0005e200080004ff */
[----:B------:R-:W-:Y:S01]  /*2a10*/  UIADD3 UR4, UPT, UPT, UR5, 0x1, URZ ;  /* 0x0000000105047890 */ /* 0x000fe2000fffe0ff */
[----:B------:R-:W-:-:S03]  /*2a20*/  VIADD R8, R8, 0x1 ;  /* 0x0000000108087836 */ /* 0x000fc60000000000 */
[----:B------:R-:W-:Y:S02]  /*2a30*/  UISETP.NE.AND UP0, UPT, UR4, 0x2, UPT ;  /* 0x000000020400788c */ /* 0x000fe4000bf05270 */
[----:B------:R-:W-:Y:S01]  /*2a40*/  ISETP.NE.AND P0, PT, R8, 0x2, PT ;  /* 0x000000020800780c */ /* 0x000fe20003f05270 */
[----:B------:R-:W-:Y:S06]  /*2a50*/  UGETNEXTWORKID.BROADCAST [UR8], [UR9] ;  /* 0x00000000080073ca */ /* 0x000fec0008000100 */
[----:B------:R-:W-:Y:S02]  /*2a60*/  USEL UR7, URZ, 0x1, UP0 ;  /* 0x00000001ff077887 */ /* 0x000fe40008000000 */
[----:B------:R-:W-:-:S04]  /*2a70*/  USEL UR5, UR4, URZ, UP0 ;  /* 0x000000ff04057287 */ /* 0x000fc80008000000 */
[----:B------:R-:W-:Y:S02]  /*2a80*/  LOP3.LUT R12, R12, UR7, RZ, 0x3c, !PT ;  /* 0x000000070c0c7c12 */ /* 0x000fe4000f8e3cff */
[----:B--2---:R-:W-:-:S04]  /*2a90*/  SHF.L.U32 R4, R10, 0x1f, RZ ;  /* 0x0000001f0a047819 */ /* 0x004fc800000006ff */
[----:B------:R-:W2:Y:S02]  /*2aa0*/  SYNCS.PHASECHK.TRANS64.TRYWAIT P1, [R2+URZ+0x60], R4 ;  /* 0x00006004020075a7 */ /* 0x000ea400080211ff */
[----:B--2---:R-:W-:Y:S05]  /*2ab0*/  @!P1 BRA `(.L_x_49) ;  /* 0x00000050001c9947 */ /* 0x004fea0003800000 */
.L_x_122:
[C---:B--2---:R-:W-:Y:S01]  /*2ac0*/  LEA R4, R11.reuse, UR6, 0x4 ;  /* 0x000000060b047c11 */ /* 0x044fe2000f8e20ff */
[----:B------:R-:W-:Y:S01]  /*2ad0*/  VIADD R2, R2, 0x70 ;  /* 0x0000007002027836 */ /* 0x000fe20000000000 */
[----:B------:R-:W-:Y:S01]  /*2ae0*/  SEL R8, R8, RZ, P0 ;  /* 0x000000ff08087207 */ /* 0x000fe20000000000 */
[----:B------:R-:W-:-:S03]  /*2af0*/  VIADD R11, R11, 0x1 ;  /* 0x000000010b0b7836 */ /* 0x000fc60000000000 */
[----:B------:R-:W2:Y:S01]  /*2b00*/  LDS.128 R4, [R4+0xf0] ;  /* 0x0000f00004047984 */ /* 0x000ea20000000c00 */
[----:B------:R-:W-:Y:S02]  /*2b10*/  PRMT R2, RZ, 0x654, R2 ;  /* 0x00000654ff027816 */ /* 0x000fe40000000002 */
[C---:B------:R-:W-:Y:S01]  /*2b20*/  ISETP.NE.AND P1, PT, R11.reuse, 0x2, PT ;  /* 0x000000020b00780c */ /* 0x040fe20003f25270 */
[----:B------:R-:W-:Y:S01]  /*2b30*/  @!PT LDS RZ, [RZ] ;  /* 0x00000000fffff984 */ /* 0x000fe20000000800 */
[----:B------:R-:W-:Y:S01]  /*2b40*/  @!PT LDS RZ, [RZ] ;  /* 0x00000000fffff984 */ /* 0x000fe20000000800 */
[----:B------:R-:W-:Y:S01]  /*2b50*/  @!PT LDS RZ, [RZ] ;  /* 0x00000000fffff984 */ /* 0x000fe20000000800 */
[----:B------:R-:W-:Y:S01]  /*2b60*/  @!PT LDS RZ, [RZ] ;  /* 0x00000000fffff984 */ /* 0x000fe20000000800 */
[----:B------:R3:W-:Y:S06]  /*2b70*/  MEMBAR.ALL.CTA ;  /* 0x0000000000007992 */ /* 0x0007ec0000008000 */
[----:B---3--:R-:W3:Y:S01]  /*2b80*/  FENCE.VIEW.ASYNC.S ;  /* 0x00000000000073c6 */ /* 0x008ee20000000000 */
[----:B------:R-:W-:Y:S01]  /*2b90*/  SEL R11, R11, RZ, P1 ;  /* 0x000000ff0b0b7207 */ /* 0x000fe20000800000 */
[----:B---3--:R3:W-:Y:S01]  /*2ba0*/  SYNCS.ARRIVE.TRANS64.RED.A1T0 RZ, [R2+URZ], RZ ;  /* 0x000000ff02ff79a7 */ /* 0x0087e200081004ff */
[----:B--2---:R-:W-:-:S02]  /*2bb0*/  LOP3.LUT P3, RZ, R6, 0x1, RZ, 0xc0, !PT ;  /* 0x0000000106ff7812 */ /* 0x004fc4000786c0ff */
[----:B------:R-:W-:-:S04]  /*2bc0*/  SEL R4, RZ, 0x1, P1 ;  /* 0x00000001ff047807 */ /* 0x000fc80000800000 */
[----:B------:R-:W-:Y:S02]  /*2bd0*/  LOP3.LUT R10, R10, R4, RZ, 0x3c, !PT ;  /* 0x000000040a0a7212 */ /* 0x000fe400078e3cff */
[----:B---3--:R-:W-:-:S04]  /*2be0*/  SEL R2, RZ, 0x1, P0 ;  /* 0x00000001ff027807 */ /* 0x008fc80000000000 */
[----:B------:R-:W-:Y:S01]  /*2bf0*/  LOP3.LUT R9, R9, R2, RZ, 0x3c, !PT ;  /* 0x0000000209097212 */ /* 0x000fe200078e3cff */
[----:B------:R-:W-:Y:S06]  /*2c00*/  @P3 BRA `(.L_x_50) ;  /* 0xfffffffc002c3947 */ /* 0x000fec000383ffff */
[----:B------:R-:W-:Y:S01]  /*2c10*/  ULEA UR4, UR5, UR6, 0x3 ;  /* 0x0000000605047291 */ /* 0x000fe2000f8e18ff */
[----:B------:R-:W-:-:S08]  /*2c20*/  SHF.L.U32 R2, R12, 0x1f, RZ ;  /* 0x0000001f0c027819 */ /* 0x000fd000000006ff */
[----:B------:R-:W2:Y:S02]  /*2c30*/  SYNCS.PHASECHK.TRANS64 P0, [UR4+0x70], R2 ;  /* 0x00007002ff0075a7 */ /* 0x000ea40008001004 */
[----:B--2---:R-:W-:Y:S05]  /*2c40*/  @P0 BRA `(.L_x_51) ;  /* 0x0000000000080947 */ /* 0x004fea0003800000 */
[----:B------:R-:W2:Y:S02]  /*2c50*/  SYNCS.PHASECHK.TRANS64.TRYWAIT P0, [UR4+0x70], R2 ;  /* 0x00007002ff0075a7 */ /* 0x000ea40008001104 */
[----:B--2---:R-:W-:Y:S05]  /*2c60*/  @!P0 BRA `(.L_x_52) ;  /* 0x0000004c00c48947 */ /* 0x004fea0003800000 */
.L_x_51:
[----:B------:R-:W-:-:S04]  /*2c70*/  UIADD3 UR7, UPT, UPT, UR5, 0x1, URZ ;  /* 0x0000000105077890 */ /* 0x000fc8000fffe0ff */
[----:B------:R-:W-:-:S04]  /*2c80*/  UISETP.NE.AND UP0, UPT, UR7, 0x2, UPT ;  /* 0x000000020700788c */ /* 0x000fc8000bf05270 */
[----:B------:R-:W-:Y:S02]  /*2c90*/  USEL UR8, URZ, 0x1, UP0 ;  /* 0x00000001ff087887 */ /* 0x000fe40008000000 */
[----:B------:R-:W-:-:S04]  /*2ca0*/  USEL UR7, UR7, URZ, UP0 ;  /* 0x000000ff07077287 */ /* 0x000fc80008000000 */
[----:B------:R-:W-:Y:S01]  /*2cb0*/  ULEA UR7, UR7, UR6, 0x3 ;  /* 0x0000000607077291 */ /* 0x000fe2000f8e18ff */
[----:B--2---:R-:W-:-:S04]  /*2cc0*/  LOP3.LUT R2, R12, UR8, RZ, 0x3c, !PT ;  /* 0x000000080c027c12 */ /* 0x004fc8000f8e3cff */
[----:B------:R-:W-:-:S04]  /*2cd0*/  SHF.L.U32 R0, R2, 0x1f, RZ ;  /* 0x0000001f02007819 */ /* 0x000fc800000006ff */
[----:B------:R-:W2:Y:S02]  /*2ce0*/  SYNCS.PHASECHK.TRANS64 P0, [UR7+0x70], R0 ;  /* 0x00007000ff0075a7 */ /* 0x000ea40008001007 */
[----:B-12---:R-:W-:Y:S05]  /*2cf0*/  @P0 EXIT ;  /* 0x000000000000094d */ /* 0x006fea0003800000 */
[----:B------:R-:W-:Y:S02]  /*2d00*/  SHF.L.U32 R2, R2, 0x1f, RZ ;  /* 0x0000001f02027819 */ /* 0x000fe400000006ff */
[----:B------:R-:W-:-:S07]  /*2d10*/  MOV R0, UR7 ;  /* 0x0000000700007c02 */ /* 0x000fce0008000f00 */
.L_x_53:
[----:B-1----:R1:W2:Y:S02]  /*2d20*/  SYNCS.PHASECHK.TRANS64.TRYWAIT P0, [R0+URZ+0x70], R2 ;  /* 0x00007002000075a7 */ /* 0x0022a400080011ff */
[----:B--2---:R-:W-:Y:S05]  /*2d30*/  @!P0 NANOSLEEP.SYNCS 0x989680 ;  /* 0x009896800000895d */ /* 0x004fea0003900000 */
[----:B------:R-:W2:Y:S02]  /*2d40*/  @!P0 SYNCS.PHASECHK.TRANS64 P0, [R0+URZ+0x70], R2 ;  /* 0x00007002000085a7 */ /* 0x000ea400080010ff */
[----:B--2---:R-:W-:Y:S05]  /*2d50*/  @P0 EXIT ;  /* 0x000000000000094d */ /* 0x004fea0003800000 */
[----:B------:R-:W-:Y:S05]  /*2d60*/  BRA `(.L_x_53) ;  /* 0xfffffffc00ec7947 */ /* 0x000fea000383ffff */
.L_x_46:
[----:B------:R-:W-:Y:S05]  /*2d70*/  BRA.U UP4, `(.L_x_54) ;  /* 0x0000000d04d47547 */ /* 0x000fea000b800000 */
[----:B------:R-:W-:Y:S01]  /*2d80*/  UMOV UR4, 0x40 ;  /* 0x0000004000047882 */ /* 0x000fe20000000000 */
[----:B------:R-:W-:Y:S01]  /*2d90*/  NOP ;  /* 0x0000000000007918 */ /* 0x000fe20000000000 */
[----:B------:R-:W-:Y:S01]  /*2da0*/  ULEA UR5, UR45, UR4, 0x18 ;  /* 0x000000042d057291 */ /* 0x000fe2000f8ec0ff */
[----:B------:R-:W-:Y:S02]  /*2db0*/  UMOV UR6, 0x400 ;  /* 0x0000040000067882 */ /* 0x000fe40000000000 */
[----:B------:R-:W-:-:S06]  /*2dc0*/  ULEA UR6, UR45, UR6, 0x18 ;  /* 0x000000062d067291 */ /* 0x000fcc000f8ec0ff */
[----:B------:R-:W2:Y:S02]  /*2dd0*/  LDS.U8 R0, [UR5+0x1c] ;  /* 0x00001c05ff007984 */ /* 0x000ea40008000000 */
[----:B--2---:R-:W-:-:S13]  /*2de0*/  ISETP.NE.AND P0, PT, R0, RZ, PT ;  /* 0x000000ff0000720c */ /* 0x004fda0003f05270 */
[----:B------:R-:W-:Y:S05]  /*2df0*/  @P0 BRA `(.L_x_55) ;  /* 0x0000000000580947 */ /* 0x000fea0003800000 */
[----:B------:R-:W-:-:S13]  /*2e00*/  ELECT P0, URZ, PT ;  /* 0x0000000000ff782f */ /* 0x000fda0003800000 */
[----:B------:R-:W-:Y:S05]  /*2e10*/  @!P0 BRA `(.L_x_56) ;  /* 0x0000000000608947 */ /* 0x000fea0003800000 */
[----:B------:R-:W-:Y:S01]  /*2e20*/  UMOV UR4, 0x10 ;  /* 0x0000001000047882 */ /* 0x000fe20000000000 */
[----:B------:R-:W-:Y:S01]  /*2e30*/  HFMA2 R0, -RZ, RZ, 0, 5.9604644775390625e-08 ;  /* 0x00000001ff007431 */ /* 0x000fe200000001ff */
[----:B------:R-:W-:-:S03]  /*2e40*/  MOV R3, 0xffff ;  /* 0x0000ffff00037802 */ /* 0x000fc60000000f00 */
[----:B------:R-:W-:Y:S04]  /*2e50*/  DEPBAR.LE SB2, 0x36 ;  /* 0x0000ad800000791a */ /* 0x000fe80000000000 */
[----:B------:R-:W2:Y:S02]  /*2e60*/  UTCATOMSWS.FIND_AND_SET.ALIGN UP0, UR4, UR4 ;  /* 0x00000004000475e3 */ /* 0x000ea40008000800 */
[----:B--2---:R-:W-:Y:S01]  /*2e70*/  MOV R4, UR4 ;  /* 0x0000000400047c02 */ /* 0x004fe20008000f00 */
[----:B------:R-:W-:Y:S06]  /*2e80*/  BRA.U UP0, `(.L_x_57) ;  /* 0x0000000100187547 */ /* 0x000fec000b800000 */
.L_x_58:
[----:B------:R-:W-:Y:S05]  /*2e90*/  NANOSLEEP 0x64 ;  /* 0x000000640000795d */ /* 0x000fea0003800000 */
[----:B------:R-:W-:-:S05]  /*2ea0*/  UMOV UR4, 0x10 ;  /* 0x0000001000047882 */ /* 0x000fca0000000000 */
[----:B------:R-:W-:Y:S04]  /*2eb0*/  DEPBAR.LE SB2, 0x36 ;  /* 0x0000ad800000791a */ /* 0x000fe80000000000 */
[----:B------:R-:W2:Y:S02]  /*2ec0*/  UTCATOMSWS.FIND_AND_SET.ALIGN UP0, UR4, UR4 ;  /* 0x00000004000475e3 */ /* 0x000ea40008000800 */
[----:B--2---:R-:W-:Y:S01]  /*2ed0*/  MOV R4, UR4 ;  /* 0x0000000400047c02 */ /* 0x004fe20008000f00 */
[----:B------:R-:W-:Y:S05]  /*2ee0*/  BRA.U !UP0, `(.L_x_58) ;  /* 0xfffffffd08e87547 */ /* 0x000fea000b83ffff */
.L_x_57:
[-C--:B------:R-:W-:Y:S02]  /*2ef0*/  SHF.L.U32 R3, R3, R4.reuse, RZ ;  /* 0x0000000403037219 */ /* 0x080fe400000006ff */
[----:B------:R-:W-:Y:S01]  /*2f00*/  SHF.L.U32 R0, R0, R4, RZ ;  /* 0x0000000400007219 */ /* 0x000fe200000006ff */
[----:B------:R-:W-:Y:S02]  /*2f10*/  IMAD.SHL.U32 R4, R4, 0x20, RZ ;  /* 0x0000002004047824 */ /* 0x000fe400078e00ff */
[----:B------:R2:W-:Y:S04]  /*2f20*/  ATOMS.OR RZ, [UR5+0x14], R3 ;  /* 0x00001403ffff798c */ /* 0x0005e8000b000005 */
[----:B------:R2:W-:Y:S04]  /*2f30*/  ATOMS.OR RZ, [UR5+0x18], R0 ;  /* 0x00001800ffff798c */ /* 0x0005e8000b000005 */
[----:B------:R2:W-:Y:S01]  /*2f40*/  STS [UR6+0x110], R4 ;  /* 0x00011004ff007988 */ /* 0x0005e20008000806 */
[----:B------:R-:W-:Y:S05]  /*2f50*/  BRA `(.L_x_56) ;  /* 0x0000000000107947 */ /* 0x000fea0003800000 */
.L_x_55:
[----:B------:R-:W-:Y:S02]  /*2f60*/  MOV R0, 0xffffffff ;  /* 0xffffffff00007802 */ /* 0x000fe40000000f00 */
[----:B------:R-:W-:-:S03]  /*2f70*/  MOV R4, 0x2fa0 ;  /* 0x00002fa000047802 */ /* 0x000fc60000000f00 */
[----:B------:R2:W-:Y:S04]  /*2f80*/  STS [UR6+0x110], R0 ;  /* 0x00011000ff007988 */ /* 0x0005e80008000806 */
[----:B-12--5:R-:W-:Y:S05]  /*2f90*/  CALL.REL.NOINC `($__internal_1_$__cuda_sm10x_tcgen05_guardrail_trap_phase_invalid_during_alloc) ;  /* 0x0000005000847944 */ /* 0x026fea0003c00000 */
.L_x_56:
[----:B------:R-:W-:Y:S05]  /*2fa0*/  WARPSYNC.ALL ;  /* 0x0000000000007948 */ /* 0x000fea0003800000 */
[----:B------:R-:W3:Y:S01]  /*2fb0*/  S2UR UR4, SR_CgaCtaId ;  /* 0x00000000000479c3 */ /* 0x000ee20000008800 */
[----:B------:R-:W-:Y:S01]  /*2fc0*/  UMOV UR26, 0x400 ;  /* 0x00000400001a7882 */ /* 0x000fe20000000000 */
[----:B------:R-:W-:-:S06]  /*2fd0*/  NOP ;  /* 0x0000000000007918 */ /* 0x000fcc0000000000 */
[----:B------:R-:W-:Y:S06]  /*2fe0*/  BAR.ARV 0x6, 0xa0 ;  /* 0x0182800000007b1d */ /* 0x000fec0000002000 */
[----:B------:R-:W4:Y:S01]  /*2ff0*/  LDCU UR5, c[0x0][0x38c] ;  /* 0x00007180ff0577ac */ /* 0x000f220008000800 */
[----:B------:R-:W-:Y:S01]  /*3000*/  LOP3.LUT R2, R2, 0xffff, RZ, 0xc0, !PT ;  /* 0x0000ffff02027812 */ /* 0x000fe200078ec0ff */
[----:B------:R-:W-:Y:S01]  /*3010*/  IMAD.MOV.U32 R11, RZ, RZ, 0x1 ;  /* 0x00000001ff0b7424 */ /* 0x000fe200078e00ff */
[----:B------:R-:W-:Y:S01]  /*3020*/  CS2R R8, SRZ ;  /* 0x0000000000087805 */ /* 0x000fe2000001ff00 */
[----:B------:R-:W1:Y:S01]  /*3030*/  LDCU UR7, c[0x0][0x38c] ;  /* 0x00007180ff0777ac */ /* 0x000e620008000800 */
[----:B------:R-:W-:Y:S01]  /*3040*/  R2UR UR27, R2 ;  /* 0x00000000021b72ca */ /* 0x000fe200000e0000 */
[----:B------:R-:W-:Y:S01]  /*3050*/  IMAD.MOV.U32 R10, RZ, RZ, RZ ;  /* 0x000000ffff0a7224 */ /* 0x000fe200078e00ff */
[----:B------:R-:W-:Y:S01]  /*3060*/  UMOV UR30, URZ ;  /* 0x000000ff001e7c82 */ /* 0x000fe20008000000 */
[----:B------:R-:W-:Y:S01]  /*3070*/  UMOV UR24, URZ ;  /* 0x000000ff00187c82 */ /* 0x000fe20008000000 */
[----:B---3--:R-:W-:Y:S01]  /*3080*/  ULEA UR26, UR4, UR26, 0x18 ;  /* 0x0000001a041a7291 */ /* 0x008fe2000f8ec0ff */
[----:B------:R-:W-:Y:S01]  /*3090*/  UMOV UR38, 0x0 ;  /* 0x0000000000267882 */ /* 0x000fe20000000000 */
[----:B------:R-:W-:-:S02]  /*30a0*/  UMOV UR39, 0x42004a0 ;  /* 0x042004a000277882 */ /* 0x000fc40000000000 */
[----:B------:R-:W-:Y:S02]  /*30b0*/  UIADD3 UR4, UPT, UPT, UR26, 0x4400, URZ ;  /* 0x000044001a047890 */ /* 0x000fe4000fffe0ff */
[----:B------:R-:W-:Y:S02]  /*30c0*/  UIADD3 UR6, UPT, UPT, UR26, 0xa400, URZ ;  /* 0x0000a4001a067890 */ /* 0x000fe4000fffe0ff */
[----:B----4-:R-:W-:Y:S01]  /*30d0*/  UIADD3 UR5, UPT, UPT, UR5, 0x7f, URZ ;  /* 0x0000007f05057890 */ /* 0x010fe2000fffe0ff */
[----:B--2---:R-:W2:Y:S01]  /*30e0*/  LDS R0, [UR26+0x110] ;  /* 0x0001101aff007984 */ /* 0x004ea20008000800 */
[----:B-1----:R-:W-:Y:S01]  /*30f0*/  UMOV UR36, 0x0 ;  /* 0x0000000000247882 */ /* 0x002fe20000000000 */
[----:B------:R-:W-:Y:S01]  /*3100*/  UMOV UR37, 0x42004a0 ;  /* 0x042004a000257882 */ /* 0x000fe20000000000 */
[----:B------:R-:W-:Y:S02]  /*3110*/  USHF.R.S32.HI UR40, URZ, 0x1f, UR5 ;  /* 0x0000001fff287899 */ /* 0x000fe40008011405 */
[----:B------:R-:W-:-:S02]  /*3120*/  UISETP.GE.AND UP4, UPT, UR7, 0x1, UPT ;  /* 0x000000010700788c */ /* 0x000fc4000bf86270 */
[----:B------:R-:W-:Y:S02]  /*3130*/  ULEA.HI UR40, UR40, UR5, URZ, 0x7 ;  /* 0x0000000528287291 */ /* 0x000fe4000f8f38ff */
[----:B------:R-:W-:Y:S02]  /*3140*/  USHF.R.U32.HI UR5, URZ, 0x4, UR4 ;  /* 0x00000004ff057899 */ /* 0x000fe40008011604 */
[----:B------:R-:W-:Y:S02]  /*3150*/  USHF.R.S32.HI UR40, URZ, 0x7, UR40 ;  /* 0x00000007ff287899 */ /* 0x000fe40008011428 */
[----:B------:R-:W-:Y:S02]  /*3160*/  USHF.R.U32.HI UR4, URZ, 0x4, UR6 ;  /* 0x00000004ff047899 */ /* 0x000fe40008011606 */
[----:B------:R-:W-:Y:S02]  /*3170*/  UISETP.LT.AND UP0, UPT, UR40, 0x1, UPT ;  /* 0x000000012800788c */ /* 0x000fe4000bf01270 */
[----:B------:R-:W-:-:S02]  /*3180*/  ULOP3.LUT UR5, UR5, 0x3fff, URZ, 0xc0, !UPT ;  /* 0x00003fff05057892 */ /* 0x000fc4000f8ec0ff */
[----:B------:R-:W-:Y:S02]  /*3190*/  ULOP3.LUT UR4, UR4, 0x3fff, URZ, 0xc0, !UPT ;  /* 0x00003fff04047892 */ /* 0x000fe4000f8ec0ff */
[----:B------:R-:W-:Y:S02]  /*31a0*/  USEL UR41, UR40, 0x1, !UP0 ;  /* 0x0000000128297887 */ /* 0x000fe4000c000000 */
[----:B------:R-:W-:Y:S02]  /*31b0*/  ULOP3.LUT UR28, UR5, 0x10000, URZ, 0xfc, !UPT ;  /* 0x00010000051c7892 */ /* 0x000fe4000f8efcff */
[----:B------:R-:W-:Y:S02]  /*31c0*/  ULOP3.LUT UR29, UR4, 0x10000, URZ, 0xfc, !UPT ;  /* 0x00010000041d7892 */ /* 0x000fe4000f8efcff */
[----:B------:R-:W-:Y:S01]  /*31d0*/  UIADD3 UR41, UPT, UPT, -UR41, URZ, URZ ;  /* 0x000000ff29297290 */ /* 0x000fe2000fffe1ff */
[----:B------:R-:W-:Y:S01]  /*31e0*/  UMOV UR34, 0x0 ;  /* 0x0000000000227882 */ /* 0x000fe20000000000 */
[----:B------:R-:W-:Y:S01]  /*31f0*/  UMOV UR35, 0x42004a0 ;  /* 0x042004a000237882 */ /* 0x000fe20000000000 */
[----:B------:R-:W-:Y:S01]  /*3200*/  UMOV UR32, 0x0 ;  /* 0x0000000000207882 */ /* 0x000fe20000000000 */
[----:B------:R-:W-:Y:S01]  /*3210*/  UMOV UR33, 0x42004a0 ;  /* 0x042004a000217882 */ /* 0x000fe20000000000 */
[----:B--2---:R-:W-:-:S15]  /*3220*/  R2UR UR42, R0 ;  /* 0x00000000002a72ca */ /* 0x004fde00000e0000 */
.L_x_65:
[----:B------:R-:W-:Y:S02]  /*3230*/  LEA R0, R10, UR26, 0x3 ;  /* 0x0000001a0a007c11 */ /* 0x000fe4000f8e18ff */
[----:B------:R-:W-:Y:S02]  /*3240*/  SHF.L.U32 R2, R9, 0x1f, RZ ;  /* 0x0000001f09027819 */ /* 0x000fe400000006ff */
[----:B------:R-:W-:Y:S01]  /*3250*/  PLOP3.LUT P0, PT, PT, PT, UP4, 0x80, 0x8 ;  /* 0x000000000008781c */ /* 0x000fe20003f0f048 */
[----:B------:R-:W-:Y:S01]  /*3260*/  VIADD R3, R0, 0x70 ;  /* 0x0000007000037836 */ /* 0x000fe20000000000 */
[----:B-1----:R-:W1:Y:S02]  /*3270*/  SYNCS.PHASECHK.TRANS64.TRYWAIT P1, [R0+URZ+0x60], R2 ;  /* 0x00006002000075a7 */ /* 0x002e6400080211ff */
[----:B-1-3--:R-:W-:Y:S09]  /*3280*/  @!P1 BRA `(.L_x_59) ;  /* 0x0000004800549947 */ /* 0x00aff20003800000 */
.L_x_124:
[----:B------:R-:W-:Y:S01]  /*3290*/  LEA R4, R10, UR26, 0x4 ;  /* 0x0000001a0a047c11 */ /* 0x000fe2000f8e20ff */
[----:B------:R-:W-:Y:S01]  /*32a0*/  @UP4 ULEA UR4, UR24, UR26, 0x3 ;  /* 0x0000001a18044291 */ /* 0x000fe2000f8e18ff */
[----:B------:R-:W-:Y:S01]  /*32b0*/  PLOP3.LUT P2, PT, PT, PT, PT, 0x80, 0x8 ;  /* 0x000000000008781c */ /* 0x000fe20003f4f070 */
[----:B------:R-:W-:Y:S01]  /*32c0*/  ULEA UR31, UR30, UR26, 0x3 ;  /* 0x0000001a1e1f7291 */ /* 0x000fe2000f8e18ff */
[----:B------:R-:W-:Y:S02]  /*32d0*/  PRMT R3, RZ, 0x654, R3 ;  /* 0x00000654ff037816 */ /* 0x000fe40000000003 */
[----:B------:R-:W2:Y:S01]  /*32e0*/  LDS.128 R4, [R4+0xf0] ;  /* 0x0000f00004047984 */ /* 0x000ea20000000c00 */
[----:B-1----:R-:W-:Y:S02]  /*32f0*/  @P0 SHF.L.U32 R2, R8, 0x1f, RZ ;  /* 0x0000001f08020819 */ /* 0x002fe400000006ff */
[----:B------:R-:W-:Y:S01]  /*3300*/  SHF.L.U32 R0, R11, 0x1f, RZ ;  /* 0x0000001f0b007819 */ /* 0x000fe200000006ff */
[----:B------:R-:W-:Y:S01]  /*3310*/  @!PT LDS RZ, [RZ] ;  /* 0x00000000fffff984 */ /* 0x000fe20000000800 */
[----:B------:R-:W-:Y:S01]  /*3320*/  @!PT LDS RZ, [RZ] ;  /* 0x00000000fffff984 */ /* 0x000fe20000000800 */
[----:B------:R-:W-:Y:S01]  /*3330*/  @!PT LDS RZ, [RZ] ;  /* 0x00000000fffff984 */ /* 0x000fe20000000800 */
[----:B------:R-:W-:Y:S01]  /*3340*/  @!PT LDS RZ, [RZ] ;  /* 0x00000000fffff984 */ /* 0x000fe20000000800 */
[----:B------:R1:W-:Y:S06]  /*3350*/  MEMBAR.ALL.CTA ;  /* 0x0000000000007992 */ /* 0x0003ec0000008000 */
[----:B-1----:R-:W1:Y:S02]  /*3360*/  FENCE.VIEW.ASYNC.S ;  /* 0x00000000000073c6 */ /* 0x002e640000000000 */
[----:B-1----:R1:W-:Y:S01]  /*3370*/  SYNCS.ARRIVE.TRANS64.RED.A1T0 RZ, [R3+URZ], RZ ;  /* 0x000000ff03ff79a7 */ /* 0x0023e200081004ff */
[----:B------:R1:W3:Y:S01]  /*3380*/  @P0 SYNCS.PHASECHK.TRANS64.TRYWAIT P2, [UR4], R2 ;  /* 0x00000002ff0005a7 */ /* 0x0002e20008041104 */
[----:B------:R-:W-:Y:S01]  /*3390*/  ULEA.HI UR4, UR30, UR30, URZ, 0x1 ;  /* 0x0000001e1e047291 */ /* 0x000fe2000f8f08ff */
[----:B--2---:R-:W-:-:S03]  /*33a0*/  LOP3.LUT P1, RZ, R6, 0x1, RZ, 0xc0, !PT ;  /* 0x0000000106ff7812 */ /* 0x004fc6000782c0ff */
[----:B------:R-:W-:Y:S02]  /*33b0*/  USHF.L.U32 UR11, UR4, 0x6, URZ ;  /* 0x00000006040b7899 */ /* 0x000fe400080006ff */
[----:B------:R-:W-:Y:S02]  /*33c0*/  ULOP3.LUT UR4, UR4, 0xffe, URZ, 0xc0, !UPT ;  /* 0x00000ffe04047892 */ /* 0x000fe4000f8ec0ff */
[----:B------:R-:W-:Y:S02]  /*33d0*/  ULOP3.LUT UR11, UR11, 0xffffff80, URZ, 0xc0, !UPT ;  /* 0xffffff800b0b7892 */ /* 0x000fe4000f8ec0ff */
[----:B------:R-:W-:Y:S02]  /*33e0*/  UIADD3 UR4, UPT, UPT, -UR4, UR30, URZ ;  /* 0x0000001e04047290 */ /* 0x000fe4000fffe1ff */
[----:B------:R-:W-:Y:S01]  /*33f0*/  UIADD3 UR11, UPT, UPT, UR42, UR11, URZ ;  /* 0x0000000b2a0b7290 */ /* 0x000fe2000fffe0ff */
[----:B------:R-:W2:Y:S03]  /*3400*/  SYNCS.PHASECHK.TRANS64.TRYWAIT P0, [UR31+0xa0], R0 ;  /* 0x0000a000ff0075a7 */ /* 0x000ea6000800111f */
[----:B------:R-:W-:Y:S01]  /*3410*/  ULEA UR11, UR4, UR11, 0x14 ;  /* 0x0000000b040b7291 */ /* 0x000fe2000f8ea0ff */
[----:B-123--:R-:W-:Y:S11]  /*3420*/  @!P0 BRA `(.L_x_60) ;  /* 0x0000004800008947 */ /* 0x00eff60003800000 */
.L_x_126:
[----:B------:R-:W-:Y:S01]  /*3430*/  IADD3 R10, PT, PT, R10, 0x1, RZ ;  /* 0x000000010a0a7810 */ /* 0x000fe20007ffe0ff */
[----:B------:R-:W-:Y:S06]  /*3440*/  BRA.U !UP4, `(.L_x_61) ;  /* 0x000000010cc07547 */ /* 0x000fec000b800000 */
[----:B------:R-:W-:Y:S01]  /*3450*/  UPLOP3.LUT UP2, UPT, UPT, UPT, UPT, 0x40, 0x4 ;  /* 0x000000000004789c */ /* 0x000fe20003f4e870 */
[----:B------:R-:W-:Y:S01]  /*3460*/  UMOV UR23, UR41 ;  /* 0x0000002900177c82 */ /* 0x000fe20008000000 */
[----:B------:R-:W-:Y:S01]  /*3470*/  UMOV UR22, UR40 ;  /* 0x0000002800167c82 */ /* 0x000fe20008000000 */
[----:B------:R-:W-:-:S08]  /*3480*/  UMOV UR10, UR24 ;  /* 0x00000018000a7c82 */ /* 0x000fd00008000000 */
.L_x_64:
[----:B------:R-:W-:Y:S02]  /*3490*/  UIADD3 UR23, UPT, UPT, UR23, 0x1, URZ ;  /* 0x0000000117177890 */ /* 0x000fe4000fffe0ff */
[----:B--2---:R-:W-:Y:S02]  /*34a0*/  ULEA UR5, UR10, UR26, 0x3 ;  /* 0x0000001a0a057291 */ /* 0x004fe4000f8e18ff */
[----:B------:R-:W-:Y:S01]  /*34b0*/  UISETP.NE.AND UP3, UPT, UR23, URZ, UPT ;  /* 0x000000ff1700728c */ /* 0x000fe2000bf65270 */
[----:B---3--:R-:W-:Y:S10]  /*34c0*/  @P2 BRA `(.L_x_62) ;  /* 0x00000000000c2947 */ /* 0x008ff40003800000 */
[----:B-1----:R-:W-:Y:S04]  /*34d0*/  SHF.L.U32 R2, R8, 0x1f, RZ ;  /* 0x0000001f08027819 */ /* 0x002fe800000006ff */
[----:B------:R-:W1:Y:S02]  /*34e0*/  SYNCS.PHASECHK.TRANS64.TRYWAIT P0, [UR5], R2 ;  /* 0x00000002ff0075a7 */ /* 0x000e640008001105 */
[----:B-1----:R-:W-:Y:S05]  /*34f0*/  @!P0 BRA `(.L_x_63) ;  /* 0x0000004400e48947 */ /* 0x002fea0003800000 */
.L_x_62:
[----:B------:R-:W-:Y:S01]  /*3500*/  UISETP.NE.AND UP0, UPT, UR22, 0x1, UPT ;  /* 0x000000011600788c */ /* 0x000fe2000bf05270 */
[----:B------:R-:W-:Y:S01]  /*3510*/  PLOP3.LUT P2, PT, PT, PT, PT, 0x80, 0x8 ;  /* 0x000000000008781c */ /* 0x000fe20003f4f070 */
[----:B------:R-:W-:Y:S02]  /*3520*/  UIADD3 UR4, UPT, UPT, UR10, 0x1, URZ ;  /* 0x000000010a047890 */ /* 0x000fe4000fffe0ff */
[----:B------:R-:W-:Y:S02]  /*3530*/  UIADD3 UR25, UPT, UPT, UR5, 0x18, URZ ;  /* 0x0000001805197890 */ /* 0x000fe4000fffe0ff */
[----:B------:R-:W-:Y:S01]  /*3540*/  UISETP.NE.AND UP1, UPT, UR4, 0x3, UPT ;  /* 0x000000030400788c */ /* 0x000fe2000bf25270 */
[----:B------:R-:W-:Y:S01]  /*3550*/  PLOP3.LUT P0, PT, PT, PT, UP0, 0x80, 0x8 ;  /* 0x000000000008781c */ /* 0x000fe20003f0f008 */
[----:B------:R-:W-:Y:S02]  /*3560*/  UIADD3 UR22, UPT, UPT, UR22, -0x1, URZ ;  /* 0xffffffff16167890 */ /* 0x000fe4000fffe0ff */
[----:B------:R-:W-:Y:S02]  /*3570*/  USEL UR6, URZ, 0x1, UP1 ;  /* 0x00000001ff067887 */ /* 0x000fe40008800000 */
[----:B------:R-:W-:Y:S01]  /*3580*/  USEL UR24, UR4, URZ, UP1 ;  /* 0x000000ff04187287 */ /* 0x000fe20008800000 */
[----:B------:R-:W-:Y:S01]  /*3590*/  UMOV UR7, 0x40004040 ;  /* 0x4000404000077882 */ /* 0x000fe20000000000 */
[----:B------:R-:W-:Y:S02]  /*35a0*/  UMOV UR5, 0x40004040 ;  /* 0x4000404000057882 */ /* 0x000fe40000000000 */
[----:B------:R-:W-:Y:S01]  /*35b0*/  @UP0 ULEA UR4, UR24, UR26, 0x3 ;  /* 0x0000001a18040291 */ /* 0x000fe2000f8e18ff */
[----:B------:R-:W-:Y:S01]  /*35c0*/  LOP3.LUT R8, R8, UR6, RZ, 0x3c, !PT ;  /* 0x0000000608087c12 */ /* 0x000fe2000f8e3cff */
[----:B------:R-:W-:Y:S01]  /*35d0*/  ULEA UR6, UR10, UR29, 0xa ;  /* 0x0000001d0a067291 */ /* 0x000fe2000f8e50ff */
[----:B------:R-:W-:Y:S02]  /*35e0*/  UMOV UR21, 0x40004040 ;  /* 0x4000404000157882 */ /* 0x000fe40000000000 */
[----:B-1----:R-:W-:Y:S01]  /*35f0*/  @P0 SHF.L.U32 R0, R8, 0x1f, RZ ;  /* 0x0000001f08000819 */ /* 0x002fe200000006ff */
[----:B------:R-:W-:Y:S02]  /*3600*/  UIADD3 UR20, UPT, UPT, UR6, 0x2, URZ ;  /* 0x0000000206147890 */ /* 0x000fe4000fffe0ff */
[----:B------:R-:W-:Y:S01]  /*3610*/  UIADD3 UR16, UPT, UPT, UR6, 0x4, URZ ;  /* 0x0000000406107890 */ /* 0x000fe2000fffe0ff */
[----:B------:R2:W3:Y:S01]  /*3620*/  @P0 SYNCS.PHASECHK.TRANS64.TRYWAIT P2, [UR4], R0 ;  /* 0x00000000ff0005a7 */ /* 0x0004e20008041104 */
[----:B------:R-:W-:Y:S02]  /*3630*/  ULEA UR4, UR10, UR28, 0x9 ;  /* 0x0000001c0a047291 */ /* 0x000fe4000f8e48ff */
[----:B------:R-:W-:Y:S02]  /*3640*/  UIADD3 UR12, UPT, UPT, UR6, 0x6, URZ ;  /* 0x00000006060c7890 */ /* 0x000fe4000fffe0ff */
[----:B------:R-:W-:Y:S02]  /*3650*/  UIADD3 UR18, UPT, UPT, UR4, 0x2, URZ ;  /* 0x0000000204127890 */ /* 0x000fe4000fffe0ff */
[----:B------:R-:W-:Y:S02]  /*3660*/  UIADD3 UR14, UPT, UPT, UR4, 0x4, URZ ;  /* 0x00000004040e7890 */ /* 0x000fe4000fffe0ff */
[----:B------:R-:W-:Y:S01]  /*3670*/  UIADD3 UR8, UPT, UPT, UR4, 0x6, URZ ;  /* 0x0000000604087890 */ /* 0x000fe2000fffe0ff */
[----:B------:R2:W-:Y:S01]  /*3680*/  UTCIMMA gdesc[UR4], gdesc[UR6], tmem[UR11], tmem[UR38], idesc[UR39], UP2 ;  /* 0x00ff2606040075ea */ /* 0x0005e2000900010b */
[----:B------:R-:W-:Y:S01]  /*3690*/  UPLOP3.LUT UP2, UPT, UPT, UPT, UPT, 0x80, 0x8 ;  /* 0x000000000008789c */ /* 0x000fe20003f4f070 */
[----:B------:R-:W-:Y:S01]  /*36a0*/  UMOV UR19, 0x40004040 ;  /* 0x4000404000137882 */ /* 0x000fe20000000000 */
[----:B------:R-:W-:Y:S01]  /*36b0*/  UMOV UR17, 0x40004040 ;  /* 0x4000404000117882 */ /* 0x000fe20000000000 */
[----:B------:R2:W-:Y:S01]  /*36c0*/  UTCIMMA gdesc[UR18], gdesc[UR20], tmem[UR11], tmem[UR36], idesc[UR37], UPT ;  /* 0x00ff2414120075ea */ /* 0x0005e2000b80010b */
[----:B------:R-:W-:Y:S01]  /*36d0*/  UMOV UR15, 0x40004040 ;  /* 0x40004040000f7882 */ /* 0x000fe20000000000 */
[----:B------:R-:W-:Y:S01]  /*36e0*/  UMOV UR13, 0x40004040 ;  /* 0x40004040000d7882 */ /* 0x000fe20000000000 */
[----:B------:R-:W-:Y:S01]  /*36f0*/  UMOV UR9, 0x40004040 ;  /* 0x4000404000097882 */ /* 0x000fe20000000000 */
[----:B------:R2:W-:Y:S01]  /*3700*/  UTCIMMA gdesc[UR14], gdesc[UR16], tmem[UR11], tmem[UR34], idesc[UR35], UPT ;  /* 0x00ff22100e0075ea */ /* 0x0005e2000b80010b */
[----:B------:R2:W-:Y:S01]  /*3710*/  UTCIMMA gdesc[UR8], gdesc[UR12], tmem[UR11], tmem[UR32], idesc[UR33], UPT ;  /* 0x00ff200c080075ea */ /* 0x0005e2000b80010b */
[----:B------:R2:W-:Y:S01]  /*3720*/  UTCBAR.MULTICAST [UR25], URZ, UR27 ;  /* 0x000000ff190073e9 */ /* 0x0005e2000800081b */
[----:B------:R-:W-:Y:S01]  /*3730*/  UMOV UR10, UR24 ;  /* 0x00000018000a7c82 */ /* 0x000fe20008000000 */
[----:B------:R-:W-:Y:S05]  /*3740*/  BRA.U UP3, `(.L_x_64) ;  /* 0xfffffffd03507547 */ /* 0x000fea000b83ffff */
.L_x_61:
[----:B--2---:R-:W-:Y:S01]  /*3750*/  UIADD3 UR4, UPT, UPT, UR30, 0x1, URZ ;  /* 0x000000011e047890 */ /* 0x004fe2000fffe0ff */
[C---:B------:R-:W-:Y:S01]  /*3760*/  ISETP.NE.AND P0, PT, R10.reuse, 0x2, PT ;  /* 0x000000020a00780c */ /* 0x040fe20003f05270 */
[----:B------:R-:W-:Y:S02]  /*3770*/  UIADD3 UR5, UPT, UPT, UR31, 0x80, URZ ;  /* 0x000000801f057890 */ /* 0x000fe4000fffe0ff */
[----:B------:R-:W-:Y:S01]  /*3780*/  UISETP.NE.AND UP0, UPT, UR4, 0x4, UPT ;  /* 0x000000040400788c */ /* 0x000fe2000bf05270 */
[----:B-1----:R-:W-:Y:S02]  /*3790*/  SEL R0, RZ, 0x1, P0 ;  /* 0x00000001ff007807 */ /* 0x002fe40000000000 */
[----:B------:R-:W-:Y:S01]  /*37a0*/  SEL R10, R10, RZ, P0 ;  /* 0x000000ff0a0a7207 */ /* 0x000fe20000000000 */
[----:B------:R-:W-:Y:S01]  /*37b0*/  USEL UR6, URZ, 0x1, UP0 ;  /* 0x00000001ff067887 */ /* 0x000fe20008000000 */
[----:B------:R-:W-:Y:S01]  /*37c0*/  LOP3.LUT R9, R9, R0, RZ, 0x3c, !PT ;  /* 0x0000000009097212 */ /* 0x000fe200078e3cff */
[----:B------:R-:W-:Y:S01]  /*37d0*/  USEL UR30, UR4, URZ, UP0 ;  /* 0x000000ff041e7287 */ /* 0x000fe20008000000 */
[----:B------:R1:W-:Y:S03]  /*37e0*/  UTCBAR [UR5], URZ ;  /* 0x000000ff050073e9 */ /* 0x0003e600080000ff */
[----:B------:R-:W-:Y:S01]  /*37f0*/  LOP3.LUT R11, R11, UR6, RZ, 0x3c, !PT ;  /* 0x000000060b0b7c12 */ /* 0x000fe2000f8e3cff */
[----:B------:R-:W-:Y:S07]  /*3800*/  @P1 BRA `(.L_x_65) ;  /* 0xfffffff800881947 */ /* 0x000fee000383ffff */
[----:B------:R-:W2:Y:S01]  /*3810*/  S2UR UR8, SR_CgaCtaId ;  /* 0x00000000000879c3 */ /* 0x000ea20000008800 */
[----:B------:R-:W-:Y:S01]  /*3820*/  ELECT P0, URZ, PT ;  /* 0x0000000000ff782f */ /* 0x000fe20003800000 */
[----:B------:R-:W-:Y:S01]  /*3830*/  IMAD.MOV.U32 R0, RZ, RZ, 0x1 ;  /* 0x00000001ff007424 */ /* 0x000fe200078e00ff */
[----:B------:R-:W-:Y:S01]  /*3840*/  UIADD3 UR26, UPT, UPT, UR26, 0xa0, URZ ;  /* 0x000000a01a1a7890 */ /* 0x000fe2000fffe0ff */
[----:B------:R-:W-:Y:S01]  /*3850*/  SHF.L.U32 R2, R11, 0x1f, RZ ;  /* 0x0000001f0b027819 */ /* 0x000fe200000006ff */
[----:B------:R-:W-:-:S03]  /*3860*/  UMOV UR4, 0x40 ;  /* 0x0000004000047882 */ /* 0x000fc60000000000 */
[----:B------:R-:W-:Y:S01]  /*3870*/  UVIRTCOUNT.DEALLOC.SMPOOL 0x80 ;  /* 0x000000800000784c */ /* 0x000fe20000000000 */
[----:B--2---:R-:W-:Y:S02]  /*3880*/  ULEA UR8, UR8, UR4, 0x18 ;  /* 0x0000000408087291 */ /* 0x004fe4000f8ec0ff */
[----:B------:R-:W-:-:S07]  /*3890*/  ULEA UR4, UR30, UR26, 0x3 ;  /* 0x0000001a1e047291 */ /* 0x000fce000f8e18ff */
[----:B------:R2:W-:Y:S02]  /*38a0*/  @P0 STS.U8 [UR8+0x1c], R0 ;  /* 0x00001c00ff000988 */ /* 0x0005e40008000008 */
[----:B------:R-:W4:Y:S02]  /*38b0*/  SYNCS.PHASECHK.TRANS64.TRYWAIT P0, [UR4], R2 ;  /* 0x00000002ff0075a7 */ /* 0x000f240008001104 */
[----:B--2-4-:R-:W-:Y:S05]  /*38c0*/  @!P0 BRA `(.L_x_66) ;  /* 0x0000004400088947 */ /* 0x014fea0003800000 */
.L_x_129:
[----:B------:R-:W-:-:S04]  /*38d0*/  UIADD3 UR4, UPT, UPT, UR30, 0x1, URZ ;  /* 0x000000011e047890 */ /* 0x000fc8000fffe0ff */
[----:B------:R-:W-:-:S04]  /*38e0*/  UISETP.NE.AND UP0, UPT, UR4, 0x4, UPT ;  /* 0x000000040400788c */ /* 0x000fc8000bf05270 */
[----:B------:R-:W-:Y:S02]  /*38f0*/  USEL UR6, URZ, 0x1, UP0 ;  /* 0x00000001ff067887 */ /* 0x000fe40008000000 */
[----:B------:R-:W-:-:S04]  /*3900*/  USEL UR4, UR4, URZ, UP0 ;  /* 0x000000ff04047287 */ /* 0x000fc80008000000 */
[----:B-1----:R-:W-:Y:S01]  /*3910*/  ULEA UR5, UR4, UR26, 0x3 ;  /* 0x0000001a04057291 */ /* 0x002fe2000f8e18ff */
[----:B--2---:R-:W-:-:S04]  /*3920*/  LOP3.LUT R2, R11, UR6, RZ, 0x3c, !PT ;  /* 0x000000060b027c12 */ /* 0x004fc8000f8e3cff */
[----:B------:R-:W-:-:S04]  /*3930*/  SHF.L.U32 R3, R2, 0x1f, RZ ;  /* 0x0000001f02037819 */ /* 0x000fc800000006ff */
[----:B------:R-:W1:Y:S02]  /*3940*/  SYNCS.PHASECHK.TRANS64.TRYWAIT P0, [UR5], R3 ;  /* 0x00000003ff0075a7 */ /* 0x000e640008001105 */
[----:B-1----:R-:W-:Y:S05]  /*3950*/  @!P0 BRA `(.L_x_67) ;  /* 0x0000004000fc8947 */ /* 0x002fea0003800000 */
.L_x_131:
        /* <DEDUP_REMOVED lines=9> */
.L_x_133:
[----:B------:R-:W-:-:S04]  /*39f0*/  UIADD3 UR4, UPT, UPT, UR4, 0x1, URZ ;  /* 0x0000000104047890 */ /* 0x000fc8000fffe0ff */
[----:B------:R-:W-:-:S04]  /*3a00*/  UISETP.NE.AND UP0, UPT, UR4, 0x4, UPT ;  /* 0x000000040400788c */ /* 0x000fc8000bf05270 */
[----:B------:R-:W-:Y:S02]  /*3a10*/  USEL UR5, URZ, 0x1, UP0 ;  /* 0x00000001ff057887 */ /* 0x000fe40008000000 */
[----:B------:R-:W-:-:S04]  /*3a20*/  USEL UR4, UR4, URZ, UP0 ;  /* 0x000000ff04047287 */ /* 0x000fc80008000000 */
[----:B------:R-:W-:Y:S01]  /*3a30*/  ULEA UR4, UR4, UR26, 0x3 ;  /* 0x0000001a04047291 */ /* 0x000fe2000f8e18ff */
[----:B------:R-:W-:-:S04]  /*3a40*/  LOP3.LUT R2, R2, UR5, RZ, 0x3c, !PT ;  /* 0x0000000502027c12 */ /* 0x000fc8000f8e3cff */
[----:B------:R-:W-:-:S04]  /*3a50*/  SHF.L.U32 R2, R2, 0x1f, RZ ;  /* 0x0000001f02027819 */ /* 0x000fc800000006ff */
[----:B------:R-:W2:Y:S02]  /*3a60*/  SYNCS.PHASECHK.TRANS64.TRYWAIT P0, [UR4], R2 ;  /* 0x00000002ff0075a7 */ /* 0x000ea40008001104 */
[----:B--2---:R-:W-:Y:S05]  /*3a70*/  @!P0 BRA `(.L_x_69) ;  /* 0x0000004000e48947 */ /* 0x004fea0003800000 */
.L_x_135:
[----:B------:R-:W-:Y:S01]  /*3a80*/  NOP ;  /* 0x0000000000007918 */ /* 0x000fe20000000000 */
[----:B-1----:R-:W1:Y:S01]  /*3a90*/  LDS R0, [UR8+0x14] ;  /* 0x00001408ff007984 */ /* 0x002e620008000800 */
[----:B------:R-:W-:Y:S01]  /*3aa0*/  ULOP3.LUT UR4, UR42, 0xffff, URZ, 0xc0, !UPT ;  /* 0x0000ffff2a047892 */ /* 0x000fe2000f8ec0ff */
[----:B------:R-:W-:Y:S01]  /*3ab0*/  UMOV UR5, 0xffff ;  /* 0x0000ffff00057882 */ /* 0x000fe20000000000 */
[----:B------:R-:W-:Y:S02]  /*3ac0*/  UMOV UR6, 0x1 ;  /* 0x0000000100067882 */ /* 0x000fe40000000000 */
[----:B------:R-:W-:-:S04]  /*3ad0*/  USHF.R.U32.HI UR4, URZ, 0x5, UR4 ;  /* 0x00000005ff047899 */ /* 0x000fc80008011604 */
[----:B------:R-:W-:Y:S02]  /*3ae0*/  USHF.L.U32 UR5, UR5, UR4, URZ ;  /* 0x0000000405057299 */ /* 0x000fe400080006ff */
[----:B------:R-:W-:-:S04]  /*3af0*/  USHF.L.U32 UR4, UR6, UR4, URZ ;  /* 0x0000000406047299 */ /* 0x000fc800080006ff */
[----:B-1----:R-:W-:-:S04]  /*3b00*/  LOP3.LUT R0, R0, UR5, RZ, 0xc0, !PT ;  /* 0x0000000500007c12 */ /* 0x002fc8000f8ec0ff */
[----:B------:R-:W-:-:S13]  /*3b10*/  ISETP.NE.AND P0, PT, R0, UR5, PT ;  /* 0x0000000500007c0c */ /* 0x000fda000bf05270 */
[----:B------:R-:W-:Y:S05]  /*3b20*/  @P0 BRA `(.L_x_70) ;  /* 0x0000000000580947 */ /* 0x000fea0003800000 */
[----:B------:R-:W1:Y:S02]  /*3b30*/  LDS R0, [UR8+0x18] ;  /* 0x00001808ff007984 */ /* 0x000e640008000800 */
[----:B-1----:R-:W-:-:S04]  /*3b40*/  LOP3.LUT R0, R0, UR4, RZ, 0xc0, !PT ;  /* 0x0000000400007c12 */ /* 0x002fc8000f8ec0ff */
[----:B------:R-:W-:-:S13]  /*3b50*/  ISETP.NE.AND P0, PT, R0, UR4, PT ;  /* 0x0000000400007c0c */ /* 0x000fda000bf05270 */
[----:B------:R-:W-:Y:S05]  /*3b60*/  @P0 BRA `(.L_x_71) ;  /* 0x00000000003c0947 */ /* 0x000fea0003800000 */
[----:B------:R-:W1:Y:S01]  /*3b70*/  S2R R2, SR_LANEID ;  /* 0x0000000000027919 */ /* 0x000e620000000000 */
[----:B------:R-:W-:-:S06]  /*3b80*/  ULOP3.LUT UR5, URZ, UR5, URZ, 0x33, !UPT ;  /* 0x00000005ff057292 */ /* 0x000fcc000f8e33ff */
[----:B------:R-:W-:-:S04]  /*3b90*/  IMAD.U32 R0, RZ, RZ, UR5 ;  /* 0x00000005ff007e24 */ /* 0x000fc8000f8e00ff */
[----:B------:R2:W4:Y:S02]  /*3ba0*/  REDUX UR7, R0 ;  /* 0x00000000000773c4 */ /* 0x0005240000000000 */
[----:B------:R1:W-:Y:S01]  /*3bb0*/  UTCATOMSWS.AND URZ, UR5 ;  /* 0x0000000500ff79e3 */ /* 0x0003e20008000000 */
[----:B--2---:R-:W-:Y:S01]  /*3bc0*/  LOP3.LUT R0, RZ, UR4, RZ, 0x33, !PT ;  /* 0x00000004ff007c12 */ /* 0x004fe2000f8e33ff */
[----:B------:R-:W-:Y:S02]  /*3bd0*/  VOTEU.ANY UR4, UPT, PT ;  /* 0x0000000000047886 */ /* 0x000fe400038e0100 */
[----:B------:R-:W-:Y:S02]  /*3be0*/  UFLO.U32 UR4, UR4 ;  /* 0x00000004000472bd */ /* 0x000fe400080e0000 */
[----:B------:R-:W2:Y:S04]  /*3bf0*/  REDUX UR6, R0 ;  /* 0x00000000000673c4 */ /* 0x000ea80000000000 */
[----:B-1----:R-:W-:-:S02]  /*3c00*/  ISETP.EQ.U32.AND P0, PT, R2, UR4, PT ;  /* 0x0000000402007c0c */ /* 0x002fc4000bf02070 */
[----:B----4-:R-:W-:-:S11]  /*3c10*/  MOV R2, UR7 ;  /* 0x0000000700027c02 */ /* 0x010fd60008000f00 */
[----:B------:R1:W-:Y:S01]  /*3c20*/  @P0 ATOMS.AND RZ, [UR8+0x14], R2 ;  /* 0x00001402ffff098c */ /* 0x0003e2000a800008 */
[----:B--2---:R-:W-:-:S05]  /*3c30*/  IMAD.U32 R0, RZ, RZ, UR6 ;  /* 0x00000006ff007e24 */ /* 0x004fca000f8e00ff */
[----:B------:R1:W-:Y:S01]  /*3c40*/  @P0 ATOMS.AND RZ, [UR8+0x18], R0 ;  /* 0x00001800ffff098c */ /* 0x0003e2000a800008 */
[----:B------:R-:W-:Y:S05]  /*3c50*/  BRA `(.L_x_72) ;  /* 0x0000000000147947 */ /* 0x000fea0003800000 */
.L_x_71:
[----:B------:R-:W-:Y:S02]  /*3c60*/  MOV R2, 0x3c80 ;  /* 0x00003c8000027802 */ /* 0x000fe40000000f00 */
[----:B---3-5:R-:W-:Y:S05]  /*3c70*/  CALL.REL.NOINC `($__internal_0_$__cuda_sm10x_tcgen05_guardrail_trap_col_being_dealloced_not_returned_by_alloc) ;  /* 0x0000004400407944 */ /* 0x028fea0003c00000 */
[----:B------:R-:W-:Y:S05]  /*3c80*/  BRA `(.L_x_72) ;  /* 0x0000000000087947 */ /* 0x000fea0003800000 */
.L_x_70:
[----:B------:R-:W-:Y:S02]  /*3c90*/  MOV R2, 0x3cb0 ;  /* 0x00003cb000027802 */ /* 0x000fe40000000f00 */
[----:B---3-5:R-:W-:Y:S05]  /*3ca0*/  CALL.REL.NOINC `($__internal_2_$__cuda_sm10x_tcgen05_guardrail_trap_unallocated_columns_being_dealloced) ;  /* 0x00000044004c7944 */ /* 0x028fea0003c00000 */
.L_x_72:
[----:B------:R-:W-:Y:S01]  /*3cb0*/  NOP ;  /* 0x0000000000007918 */ /* 0x000fe20000000000 */
[----:B------:R-:W-:Y:S05]  /*3cc0*/  EXIT ;  /* 0x000000000000794d */ /* 0x000fea0003800000 */
.L_x_54:
[----:B------:R-:W-:-:S09]  /*3cd0*/  UISETP.NE.OR UP0, UPT, UR18, 0x3, !UP3 ;  /* 0x000000031200788c */ /* 0x000fd2000df05670 */
[----:B------:R-:W-:Y:S05]  /*3ce0*/  BRA.U UP0, `(.L_x_73) ;  /* 0x0000000d00ac7547 */ /* 0x000fea000b800000 */
[----:B------:R-:W2:Y:S01]  /*3cf0*/  LDCU.64 UR4, c[0x0][0x888] ;  /* 0x00011100ff0477ac */ /* 0x000ea20008000a00 */
[----:B------:R-:W3:Y:S01]  /*3d00*/  LDC.64 R12, c[0x0][0x348] ;  /* 0x0000d200ff0c7b82 */ /* 0x000ee20000000a00 */
[----:B------:R-:W-:Y:S02]  /*3d10*/  HFMA2 R9, -RZ, RZ, 0, 0 ;  /* 0x00000000ff097431 */ /* 0x000fe400000001ff */
[----:B------:R-:W-:Y:S01]  /*3d20*/  IMAD.MOV.U32 R11, RZ, RZ, 0x1 ;  /* 0x00000001ff0b7424 */ /* 0x000fe200078e00ff */
[----:B------:R-:W4:Y:S01]  /*3d30*/  LDCU UR31, c[0x0][0x370] ;  /* 0x00006e00ff1f77ac */ /* 0x000f220008000800 */
[----:B------:R-:W-:Y:S01]  /*3d40*/  IMAD.MOV.U32 R10, RZ, RZ, RZ ;  /* 0x000000ffff0a7224 */ /* 0x000fe200078e00ff */
[----:B------:R-:W-:Y:S01]  /*3d50*/  MOV R3, 0x1000 ;  /* 0x0000100000037802 */ /* 0x000fe20000000f00 */
[----:B------:R-:W4:Y:S01]  /*3d60*/  LDCU.128 UR32, c[0x0][0xb10] ;  /* 0x00016200ff2077ac */ /* 0x000f220008000c00 */
[----:B------:R-:W1:Y:S01]  /*3d70*/  LDCU UR30, c[0x0][0x374] ;  /* 0x00006e80ff1e77ac */ /* 0x000e620008000800 */
[----:B------:R-:W1:Y:S01]  /*3d80*/  LDCU.64 UR28, c[0x0][0x890] ;  /* 0x00011200ff1c77ac */ /* 0x000e620008000a00 */
[----:B------:R-:W1:Y:S01]  /*3d90*/  LDCU UR15, c[0x0][0xb0c] ;  /* 0x00016180ff0f77ac */ /* 0x000e620008000800 */
[----:B--2---:R-:W-:Y:S01]  /*3da0*/  UISETP.NE.U32.AND UP0, UPT, UR4, URZ, UPT ;  /* 0x000000ff0400728c */ /* 0x004fe2000bf05070 */
[----:B------:R-:W2:Y:S01]  /*3db0*/  LDCU UR41, c[0x0][0xb20] ;  /* 0x00016400ff2977ac */ /* 0x000ea20008000800 */
[----:B------:R-:W2:Y:S01]  /*3dc0*/  LDCU UR4, c[0x0][0xb30] ;  /* 0x00016600ff0477ac */ /* 0x000ea20008000800 */
[----:B------:R-:W-:Y:S01]  /*3dd0*/  UMOV UR21, 0x400 ;  /* 0x0000040000157882 */ /* 0x000fe20000000000 */
[----:B----4-:R-:W-:-:S02]  /*3de0*/  UIMAD.WIDE.U32 UR6, UR31, UR32, URZ ;  /* 0x000000201f0672a5 */ /* 0x010fc4000f8e00ff */
[----:B-1----:R-:W-:Y:S02]  /*3df0*/  UIMAD.WIDE.U32 UR8, UR30, UR35, URZ ;  /* 0x000000231e0872a5 */ /* 0x002fe4000f8e00ff */
[----:B------:R-:W-:Y:S02]  /*3e00*/  ULEA UR21, UR45, UR21, 0x18 ;  /* 0x000000152d157291 */ /* 0x000fe4000f8ec0ff */
[----:B------:R-:W-:Y:S02]  /*3e10*/  USEL UR37, URZ, 0x1, UP6 ;  /* 0x00000001ff257887 */ /* 0x000fe4000b000000 */
[----:B------:R-:W-:Y:S02]  /*3e20*/  UISETP.NE.U32.AND UP6, UPT, UR28, URZ, UPT ;  /* 0x000000ff1c00728c */ /* 0x000fe4000bfc5070 */
[----:B------:R-:W-:Y:S02]  /*3e30*/  UIADD3 UR38, UPT, UPT, UR21, 0x38, URZ ;  /* 0x0000003815267890 */ /* 0x000fe4000fffe0ff */
[----:B------:R-:W-:-:S02]  /*3e40*/  UISETP.NE.AND.EX UP5, UPT, UR5, URZ, UPT, UP0 ;  /* 0x000000ff0500728c */ /* 0x000fc4000bfa5300 */
[----:B------:R-:W-:Y:S01]  /*3e50*/  UISETP.NE.AND UP0, UPT, UR42, 0x1, UPT ;  /* 0x000000012a00788c */ /* 0x000fe2000bf05270 */
[----:B------:R-:W-:Y:S01]  /*3e60*/  UMOV UR6, UR7 ;  /* 0x0000000700067c82 */ /* 0x000fe20008000000 */
[----:B------:R-:W-:Y:S01]  /*3e70*/  UMOV UR39, UR9 ;  /* 0x0000000900277c82 */ /* 0x000fe20008000000 */
[----:B------:R-:W-:Y:S02]  /*3e80*/  UISETP.NE.AND UP0, UPT, UR15, 0x1, UPT ;  /* 0x000000010f00788c */ /* 0x000fe4000bf05270 */
[----:B------:R-:W-:Y:S02]  /*3e90*/  UPLOP3.LUT UP4, UPT, UPT, UPT, UPT, 0x40, 0x4 ;  /* 0x000000000004789c */ /* 0x000fe40003f8e870 */
[----:B------:R-:W-:Y:S01]  /*3ea0*/  UISETP.GE.AND UP2, UPT, UR42, 0x1, UPT ;  /* 0x000000012a00788c */ /* 0x000fe2000bf46270 */
[----:B------:R-:W1:Y:S01]  /*3eb0*/  LDCU.64 UR22, c[0x0][0xb28] ;  /* 0x00016500ff1677ac */ /* 0x000e620008000a00 */
[----:B------:R-:W-:Y:S02]  /*3ec0*/  UISETP.NE.AND.EX UP6, UPT, UR29, URZ, UPT, UP6 ;  /* 0x000000ff1d00728c */ /* 0x000fe4000bfc5360 */
[----:B------:R-:W-:-:S02]  /*3ed0*/  UIADD3 UR17, UPT, UPT, UR21, 0x30, URZ ;  /* 0x0000003015117890 */ /* 0x000fc4000fffe0ff */
[----:B------:R-:W-:Y:S02]  /*3ee0*/  UPRMT UR38, UR45, 0x654, UR38 ;  /* 0x000006542d267896 */ /* 0x000fe40008000026 */
[----:B------:R-:W-:Y:S02]  /*3ef0*/  USHF.R.U32.HI UR40, URZ, UR33, UR6 ;  /* 0x00000021ff287299 */ /* 0x000fe40008011606 */
[----:B--2---:R-:W-:Y:S02]  /*3f00*/  USHF.R.U32.HI UR39, URZ, UR41, UR39 ;  /* 0x00000029ff277299 */ /* 0x004fe40008011627 */
[----:B------:R-:W-:Y:S02]  /*3f10*/  UISETP.NE.AND UP0, UPT, UR34, 0x1, UPT ;  /* 0x000000012200788c */ /* 0x000fe4000bf05270 */
[----:B---3--:R-:W-:-:S11]  /*3f20*/  UISETP.NE.AND UP3, UPT, UR4, 0x1, UPT ;  /* 0x000000010400788c */ /* 0x008fd6000bf65270 */
.L_x_82:
[C---:B------:R-:W-:Y:S02]  /*3f30*/  LEA R8, R10.reuse, UR21, 0x3 ;  /* 0x000000150a087c11 */ /* 0x040fe4000f8e18ff */
[----:B------:R-:W-:Y:S02]  /*3f40*/  SHF.L.U32 R0, R9, 0x1f, RZ ;  /* 0x0000001f09007819 */ /* 0x000fe400000006ff */
[----:B------:R-:W-:Y:S02]  /*3f50*/  LEA R4, R10, UR21, 0x4 ;  /* 0x000000150a047c11 */ /* 0x000fe4000f8e20ff */
[----:B--2---:R-:W2:Y:S02]  /*3f60*/  SYNCS.PHASECHK.TRANS64.TRYWAIT P0, [R8+URZ+0x60], R0 ;  /* 0x00006000080075a7 */ /* 0x004ea400080011ff */
[----:B--2---:R-:W-:Y:S05]  /*3f70*/  @!P0 BRA `(.L_x_74) ;  /* 0x0000003c00bc8947 */ /* 0x004fea0003800000 */
.L_x_136:
[----:B------:R-:W3:Y:S01]  /*3f80*/  LDS.128 R4, [R4+0xf0] ;  /* 0x0000f00004047984 */ /* 0x000ee20000000c00 */
[----:B------:R-:W-:Y:S01]  /*3f90*/  UISETP.GE.AND UP0, UPT, UR42, 0x1, UPT ;  /* 0x000000012a00788c */ /* 0x000fe2000bf06270 */
[----:B------:R-:W-:Y:S01]  /*3fa0*/  @!PT LDS RZ, [RZ] ;  /* 0x00000000fffff984 */ /* 0x000fe20000000800 */
[----:B------:R-:W-:Y:S01]  /*3fb0*/  @!PT LDS RZ, [RZ] ;  /* 0x00000000fffff984 */ /* 0x000fe20000000800 */
[----:B------:R-:W-:Y:S01]  /*3fc0*/  @!PT LDS RZ, [RZ] ;  /* 0x00000000fffff984 */ /* 0x000fe20000000800 */
[----:B------:R-:W-:Y:S01]  /*3fd0*/  @!PT LDS RZ, [RZ] ;  /* 0x00000000fffff984 */ /* 0x000fe20000000800 */
[----:B------:R4:W-:Y:S06]  /*3fe0*/  MEMBAR.ALL.CTA ;  /* 0x0000000000007992 */ /* 0x0009ec0000008000 */
[----:B----4-:R-:W4:Y:S01]  /*3ff0*/  FENCE.VIEW.ASYNC.S ;  /* 0x00000000000073c6 */ /* 0x010f220000000000 */
[----:B---3--:R-:W-:Y:S11]  /*4000*/  LOP3.LUT P0, RZ, R6, 0x1, RZ, 0xc0, !PT ;  /* 0x0000000106ff7812 */ /* 0x008ff6000780c0ff */
[----:B------:R-:W-:Y:S02]  /*4010*/  @!UPT UIADD3 URZ, UPT, UPT, URZ, URZ, URZ ;  /* 0x000000fffffff290 */ /* 0x000fe4000fffe0ff */
[----:B----4-:R-:W-:Y:S01]  /*4020*/  VOTEU.ANY UP2, P0 ;  /* 0x0000000000ff7886 */ /* 0x010fe20000040100 */
[----:B------:R-:W-:Y:S11]  /*4030*/  PLOP3.LUT P0, PT, PT, PT, UP2, 0x80, 0x8 ;  /* 0x000000000008781c */ /* 0x000ff60003f0f028 */
[----:B------:R-:W-:Y:S02]  /*4040*/  @!UPT UIADD3 URZ, UPT, UPT, URZ, URZ, URZ ;  /* 0x000000fffffff290 */ /* 0x000fe4000fffe0ff */
[----:B--2---:R-:W-:Y:S02]  /*4050*/  @P0 SHF.R.U32.HI R0, RZ, 0x10, R5 ;  /* 0x00000010ff000819 */ /* 0x004fe40000011605 */
[----:B------:R-:W-:Y:S02]  /*4060*/  @P0 MOV R2, R4 ;  /* 0x0000000400020202 */ /* 0x000fe40000000f00 */
[----:B------:R-:W-:Y:S01]  /*4070*/  @P0 R2UR UR4, R0 ;  /* 0x00000000000402ca */ /* 0x000fe200000e0000 */
[----:B------:R-:W-:Y:S01]  /*4080*/  VIADD R0, R8, 0x70 ;  /* 0x0000007008007836 */ /* 0x000fe20000000000 */
[----:B------:R-:W-:Y:S02]  /*4090*/  @P0 LOP3.LUT R4, R5, 0xffff, RZ, 0xc0, !PT ;  /* 0x0000ffff05040812 */ /* 0x000fe400078ec0ff */
[----:B------:R-:W-:Y:S02]  /*40a0*/  @P0 R2UR UR6, R2 ;  /* 0x00000000020602ca */ /* 0x000fe400000e0000 */
[----:B------:R-:W-:Y:S02]  /*40b0*/  PRMT R0, RZ, 0x654, R0 ;  /* 0x00000654ff007816 */ /* 0x000fe40000000000 */
[----:B------:R-:W-:Y:S02]  /*40c0*/  @P0 R2UR UR5, R4 ;  /* 0x00000000040502ca */ /* 0x000fe400000e0000 */
[----:B------:R2:W-:Y:S03]  /*40d0*/  SYNCS.ARRIVE.TRANS64.RED.A1T0 RZ, [R0+URZ], RZ ;  /* 0x000000ff00ff79a7 */ /* 0x0005e600081004ff */
[----:B------:R-:W-:Y:S04]  /*40e0*/  @UP2 UMOV UR27, UR4 ;  /* 0x00000004001b2c82 */ /* 0x000fe80008000000 */
[----:B------:R-:W-:Y:S04]  /*40f0*/  @UP2 UMOV UR14, UR6 ;  /* 0x00000006000e2c82 */ /* 0x000fe80008000000 */
[----:B------:R-:W-:Y:S01]  /*4100*/  @UP2 UMOV UR13, UR5 ;  /* 0x00000005000d2c82 */ /* 0x000fe20008000000 */
[----:B------:R-:W-:Y:S05]  /*4110*/  BRA.U !UP0, `(.L_x_75) ;  /* 0x0000000108c07547 */ /* 0x000fea000b800000 */
[----:B------:R-:W-:Y:S02]  /*4120*/  UIMAD.WIDE.U32 UR8, UR13, UR35, URZ ;  /* 0x000000230d0872a5 */ /* 0x000fe4000f8e00ff */
[----:B------:R-:W-:Y:S02]  /*4130*/  UP2UR UR12, UPR, URZ, 0x4 ;  /* 0x00000004ff0c7883 */ /* 0x000fe40008000000 */
[----:B------:R-:W-:Y:S02]  /*4140*/  UISETP.NE.AND UP2, UPT, UR34, 0x1, UPT ;  /* 0x000000012200788c */ /* 0x000fe4000bf45270 */
[----:B------:R-:W-:Y:S02]  /*4150*/  UIMAD.WIDE.U32 UR10, UR14, UR32, URZ ;  /* 0x000000200e0a72a5 */ /* 0x000fe4000f8e00ff */
[----:B------:R-:W-:Y:S02]  /*4160*/  USEL UR4, UR30, UR39, !UP2 ;  /* 0x000000271e047287 */ /* 0x000fe4000d000000 */
[----:B------:R-:W-:Y:S02]  /*4170*/  UISETP.NE.AND UP0, UPT, UR15, 0x1, UPT ;  /* 0x000000010f00788c */ /* 0x000fe4000bf05270 */
[----:B------:R-:W-:Y:S02]  /*4180*/  UP2UR UR16, UPR, URZ, 0x2 ;  /* 0x00000002ff107883 */ /* 0x000fe40008000000 */
[----:B------:R-:W-:Y:S02]  /*4190*/  UISETP.NE.AND UP1, UPT, UR42, 0x1, UPT ;  /* 0x000000012a00788c */ /* 0x000fe4000bf25270 */
[----:B-1----:R-:W-:Y:S02]  /*41a0*/  UIMAD.WIDE.U32 UR18, UR4, UR22, URZ ;  /* 0x00000016041272a5 */ /* 0x002fe4000f8e00ff */
[----:B------:R-:W-:Y:S01]  /*41b0*/  USEL UR7, UR31, UR40, !UP0 ;  /* 0x000000281f077287 */ /* 0x000fe2000c000000 */
[----:B------:R-:W-:Y:S02]  /*41c0*/  UMOV UR5, UR9 ;  /* 0x0000000900057c82 */ /* 0x000fe40008000000 */
[----:B------:R-:W-:Y:S02]  /*41d0*/  USHF.R.U32.HI UR6, URZ, UR41, UR5 ;  /* 0x00000029ff067299 */ /* 0x000fe40008011605 */
[----:B------:R-:W-:Y:S02]  /*41e0*/  UIMAD.WIDE.U32 UR24, UR7, UR22, URZ ;  /* 0x00000016071872a5 */ /* 0x000fe4000f8e00ff */
[----:B------:R-:W-:Y:S02]  /*41f0*/  USEL UR6, UR13, UR6, !UP2 ;  /* 0x000000060d067287 */ /* 0x000fe4000d000000 */
[----:B------:R-:W-:Y:S01]  /*4200*/  UISETP.NE.AND UP2, UPT, UR12, URZ, UPT ;  /* 0x000000ff0c00728c */ /* 0x000fe2000bf45270 */
[----:B------:R-:W-:Y:S01]  /*4210*/  UMOV UR5, UR11 ;  /* 0x0000000b00057c82 */ /* 0x000fe20008000000 */
[----:B------:R-:W-:Y:S02]  /*4220*/  UIMAD.WIDE.U32 UR10, UR6, UR22, URZ ;  /* 0x00000016060a72a5 */ /* 0x000fe4000f8e00ff */
[----:B------:R-:W-:Y:S03]  /*4230*/  USHF.R.U32.HI UR8, URZ, UR33, UR5 ;  /* 0x00000021ff087299 */ /* 0x000fe60008011605 */
[----:B------:R-:W-:Y:S02]  /*4240*/  UMOV UR5, UR19 ;  /* 0x0000001300057c82 */ /* 0x000fe40008000000 */
[----:B------:R-:W-:Y:S03]  /*4250*/  @UP1 USHF.R.U32.HI UR4, URZ, UR23, UR5 ;  /* 0x00000017ff041299 */ /* 0x000fe60008011605 */
[----:B------:R-:W-:Y:S01]  /*4260*/  UMOV UR5, UR25 ;  /* 0x0000001900057c82 */ /* 0x000fe20008000000 */
[----:B------:R-:W-:Y:S02]  /*4270*/  UIMAD UR4, UR42, UR4, URZ ;  /* 0x000000042a0472a4 */ /* 0x000fe4000f8e02ff */
[----:B------:R-:W-:Y:S02]  /*4280*/  @UP1 USHF.R.U32.HI UR7, URZ, UR23, UR5 ;  /* 0x00000017ff071299 */ /* 0x000fe40008011605 */
[----:B------:R-:W-:Y:S02]  /*4290*/  USEL UR5, UR14, UR8, !UP0 ;  /* 0x000000080e057287 */ /* 0x000fe4000c000000 */
[----:B------:R-:W-:Y:S02]  /*42a0*/  UIMAD UR8, UR42, UR7, URZ ;  /* 0x000000072a0872a4 */ /* 0x000fe4000f8e02ff */
[----:B------:R-:W-:Y:S03]  /*42b0*/  UISETP.GE.AND UP0, UPT, UR6, UR4, UPT ;  /* 0x000000040600728c */ /* 0x000fe6000bf06270 */
[----:B------:R-:W-:Y:S01]  /*42c0*/  UMOV UR4, UR11 ;  /* 0x0000000b00047c82 */ /* 0x000fe20008000000 */
[----:B------:R-:W-:Y:S02]  /*42d0*/  UISETP.GE.OR UP0, UPT, UR5, UR8, UP0 ;  /* 0x000000080500728c */ /* 0x000fe40008706670 */
[----:B------:R-:W-:Y:S02]  /*42e0*/  USHF.R.U32.HI UR4, URZ, UR23, UR4 ;  /* 0x00000017ff047299 */ /* 0x000fe40008011604 */
[----:B------:R-:W-:Y:S02]  /*42f0*/  UIMAD.WIDE.U32 UR8, UR5, UR22, URZ ;  /* 0x00000016050872a5 */ /* 0x000fe4000f8e00ff */
[----:B------:R-:W-:Y:S04]  /*4300*/  USEL UR10, UR6, UR4, !UP1 ;  /* 0x00000004060a7287 */ /* 0x000fe8000c800000 */
[----:B------:R-:W-:Y:S01]  /*4310*/  UIADD3 UR11, UPT, UPT, -UR10, URZ, URZ ;  /* 0x000000ff0a0b7290 */ /* 0x000fe2000fffe1ff */
[----:B------:R-:W-:Y:S02]  /*4320*/  @!UP0 UMOV UR4, UR9 ;  /* 0x0000000900048c82 */ /* 0x000fe40008000000 */
[----:B------:R-:W-:Y:S02]  /*4330*/  @!UP0 USHF.R.U32.HI UR4, URZ, UR23, UR4 ;  /* 0x00000017ff048299 */ /* 0x000fe40008011604 */
[----:B------:R-:W-:Y:S02]  /*4340*/  UIMAD UR8, UR42, UR11, UR6 ;  /* 0x0000000b2a0872a4 */ /* 0x000fe4000f8e0206 */
[----:B------:R-:W-:Y:S02]  /*4350*/  @!UP0 USEL UR4, UR5, UR4, !UP1 ;  /* 0x0000000405048287 */ /* 0x000fe4000c800000 */
[----:B------:R-:W-:Y:S02]  /*4360*/  UISETP.NE.AND UP1, UPT, UR16, URZ, UPT ;  /* 0x000000ff1000728c */ /* 0x000fe4000bf25270 */
[----:B------:R-:W-:Y:S02]  /*4370*/  @!UP0 UIMAD UR8, UR7, UR8, UR4 ;  /* 0x00000008070882a4 */ /* 0x000fe4000f8e0204 */
[----:B------:R-:W-:Y:S02]  /*4380*/  @!UP0 UIADD3 UR9, UPT, UPT, UR10, -UR4, URZ ;  /* 0x800000040a098290 */ /* 0x000fe4000fffe0ff */
[----:B------:R-:W-:Y:S02]  /*4390*/  UIADD3 UR4, UPT, UPT, -UR5, URZ, URZ ;  /* 0x000000ff05047290 */ /* 0x000fe4000fffe1ff */
[----:B------:R-:W-:Y:S02]  /*43a0*/  UIADD3 UR7, UPT, UPT, -UR6, URZ, URZ ;  /* 0x000000ff06077290 */ /* 0x000fe4000fffe1ff */
[----:B------:R-:W-:Y:S02]  /*43b0*/  @!UP0 UIMAD UR6, UR9, UR42, UR5 ;  /* 0x0000002a090682a4 */ /* 0x000fe4000f8e0205 */
[----:B------:R-:W-:Y:S02]  /*43c0*/  UIMAD UR14, UR15, UR4, UR14 ;  /* 0x000000040f0e72a4 */ /* 0x000fe4000f8e020e */
[----:B------:R-:W-:Y:S01]  /*43d0*/  UIMAD UR13, UR34, UR7, UR13 ;  /* 0x00000007220d72a4 */ /* 0x000fe2000f8e020d */
[----:B------:R-:W-:Y:S02]  /*43e0*/  @!UP0 UMOV UR5, UR8 ;  /* 0x0000000800058c82 */ /* 0x000fe40008000000 */
[----:B------:R-:W-:Y:S02]  /*43f0*/  UIMAD UR14, UR5, UR15, UR14 ;  /* 0x0000000f050e72a4 */ /* 0x000fe4000f8e020e */
[----:B------:R-:W-:Y:S11]  /*4400*/  UIMAD UR13, UR6, UR34, UR13 ;  /* 0x00000022060d72a4 */ /* 0x000ff6000f8e020d */
[----:B------:R-:W-:Y:S01]  /*4410*/  @!UPT UIADD3 URZ, UPT, UPT, URZ, URZ, URZ ;  /* 0x000000fffffff290 */ /* 0x000fe2000fffe0ff */
.L_x_75:
[----:B------:R-:W3:Y:S01]  /*4420*/  @!UP3 LDCU.128 UR8, c[0x0][0xb10] ;  /* 0x00016200ff08b7ac */ /* 0x000ee20008000c00 */
[----:B------:R-:W-:Y:S02]  /*4430*/  ISETP.NE.U32.AND P0, PT, RZ, UR28, PT ;  /* 0x0000001cff007c0c */ /* 0x000fe4000bf05070 */
[----:B------:R-:W-:Y:S02]  /*4440*/  SHF.L.U32 R4, R11, 0x1f, RZ ;  /* 0x0000001f0b047819 */ /* 0x000fe400000006ff */
[----:B------:R-:W-:Y:S01]  /*4450*/  ISETP.NE.AND.EX P0, PT, RZ, UR29, PT, P0 ;  /* 0x0000001dff007c0c */ /* 0x000fe2000bf05300 */
[----:B------:R-:W4:Y:S01]  /*4460*/  @!UP3 LDCU UR5, c[0x0][0xb0c] ;  /* 0x00016180ff05b7ac */ /* 0x000f220008000800 */
[----:B------:R-:W-:Y:S02]  /*4470*/  USHF.L.U32 UR19, UR20, 0x6, URZ ;  /* 0x0000000614137899 */ /* 0x000fe400080006ff */
[----:B------:R-:W-:Y:S02]  /*4480*/  USHF.L.U32 UR18, UR26, 0x7, URZ ;  /* 0x000000071a127899 */ /* 0x000fe400080006ff */
[----:B---3--:R-:W-:Y:S07]  /*4490*/  UIMAD.WIDE.U32 UR6, UR14, UR8, URZ ;  /* 0x000000080e0672a5 */ /* 0x008fee000f8e00ff */
[----:B------:R-:W-:Y:S01]  /*44a0*/  @!UP3 UMOV UR4, UR7 ;  /* 0x000000070004bc82 */ /* 0x000fe20008000000 */
[----:B----4-:R-:W-:Y:S02]  /*44b0*/  @!UP3 UISETP.NE.AND UP0, UPT, UR5, 0x1, UPT ;  /* 0x000000010500b88c */ /* 0x010fe4000bf05270 */
[----:B------:R-:W-:Y:S02]  /*44c0*/  @!UP3 USHF.R.U32.HI UR4, URZ, UR9, UR4 ;  /* 0x00000009ff04b299 */ /* 0x000fe40008011604 */
[----:B------:R-:W-:Y:S02]  /*44d0*/  UIMAD.WIDE.U32 UR6, UR13, UR11, URZ ;  /* 0x0000000b0d0672a5 */ /* 0x000fe4000f8e00ff */
[----:B------:R-:W-:Y:S02]  /*44e0*/  @!UP3 USEL UR8, UR14, UR4, !UP0 ;  /* 0x000000040e08b287 */ /* 0x000fe4000c000000 */
[----:B------:R-:W-:Y:S03]  /*44f0*/  @!UP3 UISETP.NE.AND UP0, UPT, UR10, 0x1, UPT ;  /* 0x000000010a00b88c */ /* 0x000fe6000bf05270 */
[----:B------:R-:W-:Y:S02]  /*4500*/  @!UP3 UMOV UR6, UR7 ;  /* 0x000000070006bc82 */ /* 0x000fe40008000000 */
[----:B------:R-:W3:Y:S02]  /*4510*/  @!UP3 LDCU UR4, c[0x0][0xb20] ;  /* 0x00016400ff04b7ac */ /* 0x000ee40008000800 */
[----:B---3--:R-:W-:Y:S04]  /*4520*/  @!UP3 USHF.R.U32.HI UR6, URZ, UR4, UR6 ;  /* 0x00000004ff06b299 */ /* 0x008fe80008011606 */
[----:B------:R-:W-:Y:S04]  /*4530*/  @!UP3 USEL UR6, UR13, UR6, !UP0 ;  /* 0x000000060d06b287 */ /* 0x000fe8000c000000 */
[----:B------:R-:W-:Y:S02]  /*4540*/  @!UP3 UIADD3 UR4, UPT, UPT, -UR8, UR6, URZ ;  /* 0x000000060804b290 */ /* 0x000fe4000fffe1ff */
[----:B------:R-:W-:Y:S02]  /*4550*/  @!UP3 UIADD3 UR6, UPT, UPT, UR8, -UR6, URZ ;  /* 0x800000060806b290 */ /* 0x000fe4000fffe0ff */
[----:B------:R-:W-:Y:S02]  /*4560*/  @!UP3 UIMAD UR14, UR4, UR5, UR14 ;  /* 0x00000005040eb2a4 */ /* 0x000fe4000f8e020e */
[----:B------:R-:W-:Y:S01]  /*4570*/  @!UP3 UIMAD UR13, UR6, UR10, UR13 ;  /* 0x0000000a060db2a4 */ /* 0x000fe2000f8e020d */
[----:B------:R-:W-:Y:S11]  /*4580*/  BRA.U UP4, `(.L_x_76) ;  /* 0x0000000104107547 */ /* 0x000ff6000b800000 */
[----:B------:R-:W-:Y:S04]  /*4590*/  MOV R2, UR37 ;  /* 0x0000002500027c02 */ /* 0x000fe80008000f00 */
[----:B------:R-:W-:Y:S04]  /*45a0*/  SHF.L.U32 R2, R2, 0x1f, RZ ;  /* 0x0000001f02027819 */ /* 0x000fe800000006ff */
[----:B------:R-:W3:Y:S02]  /*45b0*/  SYNCS.PHASECHK.TRANS64.TRYWAIT P1, [UR21+0x58], R2 ;  /* 0x00005802ff0075a7 */ /* 0x000ee40008021115 */
[----:B---3--:R-:W-:Y:S05]  /*45c0*/  @!P1 BRA `(.L_x_77) ;  /* 0x00000038003c9947 */ /* 0x008fea0003800000 */
.L_x_76:
[----:B------:R-:W-:Y:S05]  /*45d0*/  BRA.U !UP6, `(.L_x_78) ;  /* 0x000000010e387547 */ /* 0x000fea000b800000 */
[----:B------:R-:W-:Y:S01]  /*45e0*/  UPLOP3.LUT UP1, UPT, UPT, UPT, UP5, 0x80, 0x8 ;  /* 0x000000000008789c */ /* 0x000fe20003f2f050 */
[----:B--2---:R-:W-:Y:S01]  /*45f0*/  HFMA2 R0, -RZ, RZ, 0, 5.9604644775390625e-08 ;  /* 0x00000001ff007431 */ /* 0x004fe200000001ff */
[----:B------:R-:W2:Y:S01]  /*4600*/  LDCU.64 UR8, c[0x0][0x358] ;  /* 0x00006b00ff0877ac */ /* 0x000ea20008000a00 */
[----:B------:R-:W-:Y:S03]  /*4610*/  IMAD.MOV.U32 R74, RZ, RZ, 0x1 ;  /* 0x00000001ff4a7424 */ /* 0x000fe600078e00ff */
[----:B------:R-:W-:Y:S05]  /*4620*/  PLOP3.LUT P1, PT, PT, PT, UP1, 0x80, 0x8 ;  /* 0x000000000008781c */ /* 0x000fea0003f2f018 */
[----:B------:R-:W3:Y:S01]  /*4630*/  @UP1 LDCU.64 UR4, c[0x0][0x888] ;  /* 0x00011100ff0417ac */ /* 0x000ee20008000a00 */
[----:B------:R-:W-:Y:S07]  /*4640*/  @UP1 UIMAD UR6, UR36, UR28, URZ ;  /* 0x0000001c240612a4 */ /* 0x000fee000f8e02ff */
[----:B------:R-:W-:Y:S01]  /*4650*/  @!P1 PRMT R74, R0, 0x7610, R74 ;  /* 0x00007610004a9816 */ /* 0x000fe2000000004a */
[----:B---3--:R-:W-:Y:S06]  /*4660*/  @UP1 UIMAD.WIDE UR4, UR6, 0x4, UR4 ;  /* 0x00000004060418a5 */ /* 0x008fec000f8e0204 */
[----:B-----5:R-:W-:Y:S01]  /*4670*/  IMAD.U32 R40, RZ, RZ, UR4 ;  /* 0x00000004ff287e24 */ /* 0x020fe2000f8e00ff */
[----:B------:R-:W-:Y:S04]  /*4680*/  MOV R41, UR5 ;  /* 0x0000000500297c02 */ /* 0x000fe80008000f00 */
[----:B------:R-:W3:Y:S01]  /*4690*/  @!UP1 LDCU UR4, c[0x0][0x880] ;  /* 0x00011000ff0497ac */ /* 0x000ee20008000800 */
[----:B--2---:R4:W5:Y:S02]  /*46a0*/  @P1 LDG.E R40, desc[UR8][R40.64] ;  /* 0x0000000828281981 */ /* 0x004964000c1e1900 */
[----:B---34-:R-:W-:Y:S07]  /*46b0*/  @!P1 IMAD.U32 R40, RZ, RZ, UR4 ;  /* 0x00000004ff289e24 */ /* 0x018fee000f8e00ff */
.L_x_78:
[----:B-----5:R-:W-:Y:S01]  /*46c0*/  @!P0 ISETP.EQ.AND P2, PT, R40, RZ, PT ;  /* 0x000000ff2800820c */ /* 0x020fe20003f42270 */
[----:B------:R-:W-:Y:S01]  /*46d0*/  @!UPT UIADD3 URZ, UPT, UPT, URZ, URZ, URZ ;  /* 0x000000fffffff290 */ /* 0x000fe2000fffe0ff */
[----:B------:R-:W-:Y:S11]  /*46e0*/  @!P0 BRA `(.L_x_79) ;  /* 0x0000000000148947 */ /* 0x000ff60003800000 */
[----:B------:R-:W-:Y:S02]  /*46f0*/  LOP3.LUT P0, RZ, R74, 0xff, RZ, 0xc0, !PT ;  /* 0x000000ff4aff7812 */ /* 0x000fe4000780c0ff */
[----:B------:R-:W-:Y:S04]  /*4700*/  PLOP3.LUT P2, PT, PT, PT, UP1, 0x80, 0x8 ;  /* 0x000000000008781c */ /* 0x000fe80003f4f018 */
[----:B------:R-:W-:Y:S07]  /*4710*/  PLOP3.LUT P2, PT, P2, PT, PT, 0x8, 0x80 ;  /* 0x000000000080781c */ /* 0x000fee000174e170 */
[----:B------:R-:W-:Y:S11]  /*4720*/  @P0 ISETP.EQ.AND P2, PT, R40, RZ, PT ;  /* 0x000000ff2800020c */ /* 0x000ff60003f42270 */
[----:B------:R-:W-:Y:S02]  /*4730*/  @!UPT UIADD3 URZ, UPT, UPT, URZ, URZ, URZ ;  /* 0x000000fffffff290 */ /* 0x000fe4000fffe0ff */
.L_x_79:
[----:B------:R-:W3:Y:S01]  /*4740*/  SYNCS.PHASECHK.TRANS64.TRYWAIT P0, [UR21+0x40], R4 ;  /* 0x00004004ff0075a7 */ /* 0x000ee20008001115 */
[----:B------:R-:W-:Y:S04]  /*4750*/  ELECT P1, URZ, PT ;  /* 0x0000000000ff782f */ /* 0x000fe80003820000 */
[----:B------:R-:W-:Y:S01]  /*4760*/  PLOP3.LUT P1, PT, P2, P1, PT, 0xf2, 0x2f ;  /* 0x00000000002f781c */ /* 0x000fe20001723e72 */
[----:B------:R-:W-:Y:S01]  /*4770*/  @!UPT UIADD3 URZ, UPT, UPT, URZ, URZ, URZ ;  /* 0x000000fffffff290 */ /* 0x000fe2000fffe0ff */
[----:B---3--:R-:W-:Y:S11]  /*4780*/  @!P0 BRA `(.L_x_80) ;  /* 0x0000003400e48947 */ /* 0x008ff60003800000 */
.L_x_139:
[----:B--2---:R-:W-:Y:S01]  /*4790*/  @!P1 IADD3 R2, P0, PT, R12, 0x580, RZ ;  /* 0x000005800c029810 */ /* 0x004fe20007f1e0ff */
[----:B------:R-:W-:Y:S01]  /*47a0*/  VOTEU.ALL UP0, P1 ;  /* 0x0000000000ff7886 */ /* 0x000fe20000800000 */
[----:B------:R-:W-:Y:S01]  /*47b0*/  UMOV UR6, 0x0 ;  /* 0x0000000000067882 */ /* 0x000fe20000000000 */
[----:B------:R-:W-:Y:S01]  /*47c0*/  UMOV UR7, 0x10000000 ;  /* 0x1000000000077882 */ /* 0x000fe20000000000 */
[----:B------:R-:W-:Y:S01]  /*47d0*/  @!P1 R2UR UR5, R2 ;  /* 0x00000000020592ca */ /* 0x000fe200000e0000 */
[----:B------:R-:W-:Y:S01]  /*47e0*/  @!P1 IMAD.X R0, RZ, RZ, R13, P0 ;  /* 0x000000ffff009224 */ /* 0x000fe200000e060d */
[----:B------:R-:W-:Y:S01]  /*47f0*/  @!UP0 UIADD3 UR16, UPT, UPT, UR21, 0x200, URZ ;  /* 0x0000020015108890 */ /* 0x000fe2000fffe0ff */
[----:B------:R-:W-:Y:S01]  /*4800*/  VIADD R10, R10, 0x1 ;  /* 0x000000010a0a7836 */ /* 0x000fe20000000000 */
[----:B------:R-:W-:Y:S01]  /*4810*/  VOTEU.ALL UP0, P1 ;  /* 0x0000000000ff7886 */ /* 0x000fe20000800000 */
[----:B------:R-:W-:Y:S01]  /*4820*/  UMOV UR20, UR36 ;  /* 0x0000002400147c82 */ /* 0x000fe20008000000 */
[----:B------:R-:W-:Y:S01]  /*4830*/  @!P1 R2UR UR4, R0 ;  /* 0x00000000000492ca */ /* 0x000fe200000e0000 */
[----:B------:R-:W-:Y:S06]  /*4840*/  @!P1 IMAD.MOV.U32 R0, RZ, RZ, 0x1000 ;  /* 0x00001000ff009424 */ /* 0x000fec00078e00ff */
[----:B------:R-:W-:Y:S06]  /*4850*/  IMAD.U32 R6, RZ, RZ, UR5 ;  /* 0x00000005ff067e24 */ /* 0x000fec000f8e00ff */
[----:B------:R-:W-:Y:S01]  /*4860*/  IMAD.U32 R7, RZ, RZ, UR4 ;  /* 0x00000004ff077e24 */ /* 0x000fe2000f8e00ff */
[----:B------:R-:W-:Y:S04]  /*4870*/  @!P1 R2UR UR4, R6 ;  /* 0x00000000060492ca */ /* 0x000fe800000e0000 */
[----:B------:R-:W-:Y:S11]  /*4880*/  @!P1 R2UR UR5, R7 ;  /* 0x00000000070592ca */ /* 0x000ff600000e0000 */
[----:B------:R-:W-:Y:S02]  /*4890*/  @!UPT UIADD3 URZ, UPT, UPT, URZ, URZ, URZ ;  /* 0x000000fffffff290 */ /* 0x000fe4000fffe0ff */
[----:B------:R2:W-:Y:S01]  /*48a0*/  @!UP0 UTMALDG.3D [UR16], [UR4], desc[UR6] ;  /* 0x00000610040085b4 */ /* 0x0005e20008011000 */
[----:B------:R3:W-:Y:S01]  /*48b0*/  @!P1 SYNCS.ARRIVE.TRANS64.RED.A0TR RZ, [UR21+0x30], R0 ;  /* 0x00003000ffff99a7 */ /* 0x0007e20008300415 */
[----:B--2---:R-:W-:Y:S09]  /*48c0*/  UPRMT UR4, UR45, 0x654, UR17 ;  /* 0x000006542d047896 */ /* 0x004ff20008000011 */
[----:B------:R-:W-:Y:S01]  /*48d0*/  SYNCS.ARRIVE.TRANS64.RED.A1T0 RZ, [UR4], RZ ;  /* 0x000000ffffff79a7 */ /* 0x000fe20008100404 */
[----:B------:R-:W2:Y:S02]  /*48e0*/  SYNCS.PHASECHK.TRANS64.TRYWAIT P0, [UR21+0x48], R4 ;  /* 0x00004804ff0075a7 */ /* 0x000ea40008001115 */
[----:B--23--:R-:W-:Y:S05]  /*48f0*/  @!P0 BRA `(.L_x_81) ;  /* 0x0000003400a08947 */ /* 0x00cfea0003800000 */
.L_x_141:
[----:B------:R-:W-:Y:S01]  /*4900*/  @!P1 IADD3 R2, P0, PT, R12, 0x580, RZ ;  /* 0x000005800c029810 */ /* 0x000fe20007f1e0ff */
[----:B------:R-:W-:Y:S01]  /*4910*/  VOTEU.ALL UP0, P1 ;  /* 0x0000000000ff7886 */ /* 0x000fe20000800000 */
[----:B------:R-:W-:Y:S01]  /*4920*/  UMOV UR6, 0x0 ;  /* 0x0000000000067882 */ /* 0x000fe20000000000 */
[----:B------:R-:W-:Y:S01]  /*4930*/  UMOV UR7, 0x10000000 ;  /* 0x1000000000077882 */ /* 0x000fe20000000000 */
[----:B------:R-:W-:Y:S01]  /*4940*/  @!P1 R2UR UR5, R2 ;  /* 0x00000000020592ca */ /* 0x000fe200000e0000 */
[----:B--2---:R-:W-:Y:S01]  /*4950*/  @!P1 IMAD.X R0, RZ, RZ, R13, P0 ;  /* 0x000000ffff009224 */ /* 0x004fe200000e060d */
[----:B------:R-:W-:Y:S01]  /*4960*/  @!UP0 UIADD3 UR10, UPT, UPT, UR18, 0x40, URZ ;  /* 0x00000040120a8890 */ /* 0x000fe2000fffe0ff */
[----:B------:R-:W-:Y:S01]  /*4970*/  R2UR UR16, R76 ;  /* 0x000000004c1072ca */ /* 0x000fe200000e0000 */
[----:B------:R-:W-:Y:S01]  /*4980*/  @!UP0 UIADD3 UR8, UPT, UPT, UR21, 0x1200, URZ ;  /* 0x0000120015088890 */ /* 0x000fe2000fffe0ff */
[----:B------:R-:W-:Y:S01]  /*4990*/  ISETP.NE.AND P0, PT, R10, 0x2, PT ;  /* 0x000000020a00780c */ /* 0x000fe20003f05270 */
[----:B------:R-:W-:Y:S01]  /*49a0*/  @!UP0 UIADD3 UR9, UPT, UPT, UR21, 0x38, URZ ;  /* 0x0000003815098890 */ /* 0x000fe2000fffe0ff */
[----:B------:R-:W-:Y:S01]  /*49b0*/  @!P1 R2UR UR4, R0 ;  /* 0x00000000000492ca */ /* 0x000fe200000e0000 */
[----:B------:R-:W-:Y:S01]  /*49c0*/  VOTEU.ALL UP0, P1 ;  /* 0x0000000000ff7886 */ /* 0x000fe20000800000 */
[----:B------:R-:W-:Y:S01]  /*49d0*/  UMOV UR11, UR19 ;  /* 0x00000013000b7c82 */ /* 0x000fe20008000000 */
[----:B------:R-:W-:Y:S01]  /*49e0*/  UMOV UR12, UR36 ;  /* 0x00000024000c7c82 */ /* 0x000fe20008000000 */
[----:B------:R-:W-:Y:S01]  /*49f0*/  SEL R0, RZ, 0x1, P0 ;  /* 0x00000001ff007807 */ /* 0x000fe20000000000 */
[----:B------:R-:W-:Y:S01]  /*4a00*/  UIADD3 UR26, UPT, UPT, UR13, UR63, URZ ;  /* 0x0000003f0d1a7290 */ /* 0x000fe2000fffe0ff */
[----:B------:R-:W-:Y:S01]  /*4a10*/  IMAD.U32 R4, RZ, RZ, UR5 ;  /* 0x00000005ff047e24 */ /* 0x000fe2000f8e00ff */
[----:B------:R-:W-:Y:S01]  /*4a20*/  LOP3.LUT R11, R11, 0x1, RZ, 0x3c, !PT ;  /* 0x000000010b0b7812 */ /* 0x000fe200078e3cff */
[----:B------:R-:W-:Y:S01]  /*4a30*/  UMOV UR36, UR27 ;  /* 0x0000001b00247c82 */ /* 0x000fe20008000000 */
[----:B------:R-:W-:Y:S01]  /*4a40*/  LOP3.LUT R9, R9, R0, RZ, 0x3c, !PT ;  /* 0x0000000009097212 */ /* 0x000fe200078e3cff */
[----:B------:R-:W-:Y:S01]  /*4a50*/  UIADD3 UR20, UPT, UPT, UR14, UR16, URZ ;  /* 0x000000100e147290 */ /* 0x000fe2000fffe0ff */
[----:B------:R-:W-:Y:S01]  /*4a60*/  SEL R10, R10, RZ, P0 ;  /* 0x000000ff0a0a7207 */ /* 0x000fe20000000000 */
[----:B------:R-:W-:Y:S01]  /*4a70*/  UPLOP3.LUT UP4, UPT, UPT, UPT, UPT, 0x80, 0x8 ;  /* 0x000000000008789c */ /* 0x000fe20003f8f070 */
[----:B------:R-:W-:Y:S01]  /*4a80*/  IMAD.U32 R5, RZ, RZ, UR4 ;  /* 0x00000004ff057e24 */ /* 0x000fe2000f8e00ff */
[----:B------:R-:W-:Y:S04]  /*4a90*/  @!P1 R2UR UR4, R4 ;  /* 0x00000000040492ca */ /* 0x000fe800000e0000 */
[----:B------:R-:W-:Y:S11]  /*4aa0*/  @!P1 R2UR UR5, R5 ;  /* 0x00000000050592ca */ /* 0x000ff600000e0000 */
[----:B------:R-:W-:Y:S02]  /*4ab0*/  @!UPT UIADD3 URZ, UPT, UPT, URZ, URZ, URZ ;  /* 0x000000fffffff290 */ /* 0x000fe4000fffe0ff */
[----:B------:R2:W-:Y:S01]  /*4ac0*/  @!UP0 UTMALDG.3D [UR8], [UR4], desc[UR6] ;  /* 0x00000608040085b4 */ /* 0x0005e20008011000 */
[----:B------:R2:W-:Y:S01]  /*4ad0*/  @!P1 SYNCS.ARRIVE.TRANS64.RED.A0TR RZ, [UR21+0x38], R3 ;  /* 0x00003803ffff99a7 */ /* 0x0005e20008300415 */
[----:B------:R-:W-:Y:S01]  /*4ae0*/  SYNCS.ARRIVE.TRANS64.RED.A1T0 RZ, [UR38], RZ ;  /* 0x000000ffffff79a7 */ /* 0x000fe20008100426 */
[----:B------:R-:W-:Y:S05]  /*4af0*/  BRA.U UP2, `(.L_x_82) ;  /* 0xfffffff5020c7547 */ /* 0x000fea000b83ffff */
[----:B------:R-:W-:-:S04]  /*4b00*/  SHF.L.U32 R2, R11, 0x1f, RZ ;  /* 0x0000001f0b027819 */ /* 0x000fc800000006ff */
[----:B------:R-:W3:Y:S02]  /*4b10*/  SYNCS.PHASECHK.TRANS64.TRYWAIT P0, [UR21+0x40], R2 ;  /* 0x00004002ff0075a7 */ /* 0x000ee40008001115 */
[----:B---3--:R-:W-:Y:S05]  /*4b20*/  @!P0 BRA `(.L_x_83) ;  /* 0x00000034002c8947 */ /* 0x008fea0003800000 */
.L_x_143:
[----:B---3--:R-:W-:-:S07]  /*4b30*/  MOV R0, UR21 ;  /* 0x0000001500007c02 */ /* 0x008fce0008000f00 */
.L_x_84:
[----:B---3--:R-:W-:-:S04]  /*4b40*/  SHF.L.U32 R2, R11, 0x1f, RZ ;  /* 0x0000001f0b027819 */ /* 0x008fc800000006ff */
[----:B------:R3:W4:Y:S03]  /*4b50*/  SYNCS.PHASECHK.TRANS64.TRYWAIT P0, [R0+URZ+0x48], R2 ;  /* 0x00004802000075a7 */ /* 0x00072600080011ff */
[----:B----4-:R-:W-:Y:S05]  /*4b60*/  @!P0 NANOSLEEP.SYNCS 0x989680 ;  /* 0x009896800000895d */ /* 0x010fea0003900000 */
[----:B------:R-:W4:Y:S02]  /*4b70*/  @!P0 SYNCS.PHASECHK.TRANS64 P0, [R0+URZ+0x48], R2 ;  /* 0x00004802000085a7 */ /* 0x000f2400080010ff */
[----:B-12-4-:R-:W-:Y:S05]  /*4b80*/  @P0 EXIT ;  /* 0x000000000000094d */ /* 0x016fea0003800000 */
[----:B------:R-:W-:Y:S05]  /*4b90*/  BRA `(.L_x_84) ;  /* 0xfffffffc00e87947 */ /* 0x000fea000383ffff */
.L_x_73:
[----:B------:R-:W-:-:S06]  /*4ba0*/  UISETP.GE.AND UP0, UPT, UR18, 0x4, UPT ;  /* 0x000000041200788c */ /* 0x000fcc000bf06270 */
[----:B------:R-:W-:-:S13]  /*4bb0*/  PLOP3.LUT P0, PT, PT, PT, UP0, 0x80, 0x8 ;  /* 0x000000000008781c */ /* 0x000fda0003f0f008 */
[----:B-1----:R-:W-:Y:S05]  /*4bc0*/  @!P0 EXIT ;  /* 0x000000000000894d */ /* 0x002fea0003800000 */
[----:B------:R-:W-:Y:S01]  /*4bd0*/  BAR.SYNC.DEFER_BLOCKING 0x6, 0xa0 ;  /* 0x0182800000007b1d */ /* 0x000fe20000010000 */
[C---:B------:R-:W-:Y:S01]  /*4be0*/  IMAD.SHL.U32 R7, R84.reuse, 0x40, RZ ;  /* 0x0000004054077824 */ /* 0x040fe200078e00ff */
[C---:B------:R-:W-:Y:S01]  /*4bf0*/  LOP3.LUT R86, R84.reuse, 0x60, RZ, 0xc0, !PT ;  /* 0x0000006054567812 */ /* 0x040fe200078ec0ff */
[C---:B------:R-:W-:Y:S01]  /*4c00*/  IMAD.SHL.U32 R4, R84.reuse, 0x20, RZ ;  /* 0x0000002054047824 */ /* 0x040fe200078e00ff */
[----:B------:R-:W-:Y:S01]  /*4c10*/  CS2R R82, SRZ ;  /* 0x0000000000527805 */ /* 0x000fe2000001ff00 */
[C---:B------:R-:W-:Y:S01]  /*4c20*/  IMAD.SHL.U32 R5, R84.reuse, 0x8, RZ ;  /* 0x0000000854057824 */ /* 0x040fe200078e00ff */
[----:B------:R-:W-:Y:S02]  /*4c30*/  UMOV UR44, 0x400 ;  /* 0x00000400002c7882 */ /* 0x000fe40000000000 */
[----:B------:R-:W1:Y:S01]  /*4c40*/  LDC.64 R72, c[0x0][0x8b0] ;  /* 0x00022c00ff487b82 */ /* 0x000e620000000a00 */
[----:B------:R-:W-:Y:S01]  /*4c50*/  ULEA UR44, UR45, UR44, 0x18 ;  /* 0x0000002c2d2c7291 */ /* 0x000fe2000f8ec0ff */
[----:B------:R-:W-:Y:S01]  /*4c60*/  LOP3.LUT R6, R7, 0x180, RZ, 0xc0, !PT ;  /* 0x0000018007067812 */ /* 0x000fe200078ec0ff */
[----:B------:R-:W-:Y:S01]  /*4c70*/  IMAD.U32 R37, R84, 0x10000, RZ ;  /* 0x0001000054257824 */ /* 0x000fe200078e00ff */
[----:B------:R-:W-:Y:S01]  /*4c80*/  LOP3.LUT R4, R4, 0xc00, RZ, 0xc0, !PT ;  /* 0x00000c0004047812 */ /* 0x000fe200078ec0ff */
[----:B------:R-:W-:Y:S01]  /*4c90*/  UIADD3 UR4, UPT, UPT, UR44, 0x2200, URZ ;  /* 0x000022002c047890 */ /* 0x000fe2000fffe0ff */
[----:B------:R-:W-:Y:S01]  /*4ca0*/  LOP3.LUT R5, R6, 0x30, R5, 0xf8, !PT ;  /* 0x0000003006057812 */ /* 0x000fe200078ef805 */
[----:B------:R-:W-:Y:S01]  /*4cb0*/  IMAD.SHL.U32 R6, R84, 0x2, RZ ;  /* 0x0000000254067824 */ /* 0x000fe200078e00ff */
[----:B------:R-:W2:Y:S01]  /*4cc0*/  LDC.64 R70, c[0x0][0x8a8] ;  /* 0x00022a00ff467b82 */ /* 0x000ea20000000a00 */
[----:B------:R-:W-:Y:S01]  /*4cd0*/  LOP3.LUT R4, R4, 0x40, R7, 0xf8, !PT ;  /* 0x0000004004047812 */ /* 0x000fe200078ef807 */
[----:B------:R-:W-:Y:S01]  /*4ce0*/  IMAD.MOV.U32 R36, RZ, RZ, RZ ;  /* 0x000000ffff247224 */ /* 0x000fe200078e00ff */
[----:B------:R-:W-:Y:S01]  /*4cf0*/  LOP3.LUT R37, R37, 0x600000, RZ, 0xc0, !PT ;  /* 0x0060000025257812 */ /* 0x000fe200078ec0ff */
[----:B------:R-:W-:Y:S01]  /*4d00*/  IMAD.MOV.U32 R78, RZ, RZ, RZ ;  /* 0x000000ffff4e7224 */ /* 0x000fe200078e00ff */
[----:B------:R-:W-:-:S02]  /*4d10*/  LOP3.LUT R84, R84, 0x2, RZ, 0xc0, !PT ;  /* 0x0000000254547812 */ /* 0x000fc400078ec0ff */
[----:B------:R-:W-:Y:S02]  /*4d20*/  CS2R R80, SRZ ;  /* 0x0000000000507805 */ /* 0x000fe4000001ff00 */
[----:B------:R-:W-:Y:S01]  /*4d30*/  LOP3.LUT R5, R5, 0x20, R6, 0x78, !PT ;  /* 0x0000002005057812 */ /* 0x000fe200078e7806 */
[----:B------:R-:W-:Y:S01]  /*4d40*/  IMAD.U32 R85, RZ, RZ, UR4 ;  /* 0x00000004ff557e24 */ /* 0x000fe2000f8e00ff */
[----:B------:R-:W3:Y:S01]  /*4d50*/  LDS R0, [UR44+0x110] ;  /* 0x0001102cff007984 */ /* 0x000ee20008000800 */
[----:B------:R-:W-:Y:S01]  /*4d60*/  LOP3.LUT R4, R4, 0x200, R7, 0xf8, !PT ;  /* 0x0000020004047812 */ /* 0x000fe200078ef807 */
[----:B------:R-:W-:Y:S01]  /*4d70*/  IMAD.MOV R79, RZ, RZ, -R84 ;  /* 0x000000ffff4f7224 */ /* 0x000fe200078e0a54 */
[----:B------:R-:W4:Y:S02]  /*4d80*/  LDCU UR58, c[0x0][0x370] ;  /* 0x00006e00ff3a77ac */ /* 0x000f240008000800 */
[----:B------:R-:W-:Y:S01]  /*4d90*/  LOP3.LUT R69, R4, R5, RZ, 0xfc, !PT ;  /* 0x0000000504457212 */ /* 0x000fe200078efcff */
[----:B------:R-:W1:Y:S01]  /*4da0*/  LDCU UR43, c[0x0][0xb0c] ;  /* 0x00016180ff2b77ac */ /* 0x000e620008000800 */
[----:B------:R-:W1:Y:S01]  /*4db0*/  LDCU UR39, c[0x0][0xb30] ;  /* 0x00016600ff2777ac */ /* 0x000e620008000800 */
[----:B------:R-:W1:Y:S01]  /*4dc0*/  LDCU.64 UR56, c[0x0][0x888] ;  /* 0x00011100ff3877ac */ /* 0x000e620008000a00 */
[----:B------:R-:W1:Y:S01]  /*4dd0*/  LDCU.64 UR40, c[0x0][0xb28] ;  /* 0x00016500ff2877ac */ /* 0x000e620008000a00 */
[----:B------:R-:W1:Y:S01]  /*4de0*/  LDCU.64 UR60, c[0x0][0x890] ;  /* 0x00011200ff3c77ac */ /* 0x000e620008000a00 */
[----:B------:R-:W1:Y:S01]  /*4df0*/  LDCU.128 UR52, c[0x0][0xb10] ;  /* 0x00016200ff3477ac */ /* 0x000e620008000c00 */
[----:B------:R-:W1:Y:S01]  /*4e00*/  LDCU UR47, c[0x0][0x374] ;  /* 0x00006e80ff2f77ac */ /* 0x000e620008000800 */
[----:B------:R-:W-:Y:S01]  /*4e10*/  UIADD3 UR62, UPT, UPT, UR44, 0x200, URZ ;  /* 0x000002002c3e7890 */ /* 0x000fe2000fffe0ff */
[----:B-1234-:R-:W-:-:S11]  /*4e20*/  IMAD.IADD R37, R0, 0x1, R37 ;  /* 0x0000000100257824 */ /* 0x01efd600078e0225 */
.L_x_110:
[----:B------:R-:W-:Y:S02]  /*4e30*/  LEA R3, R78, UR44, 0x3 ;  /* 0x0000002c4e037c11 */ /* 0x000fe4000f8e18ff */
[----:B------:R-:W-:Y:S02]  /*4e40*/  SHF.L.U32 R0, R82, 0x1f, RZ ;  /* 0x0000001f52007819 */ /* 0x000fe400000006ff */
[----:B-1----:R-:W-:Y:S02]  /*4e50*/  LEA R4, R78, UR44, 0x4 ;  /* 0x0000002c4e047c11 */ /* 0x002fe4000f8e20ff */
[----:B------:R-:W1:Y:S02]  /*4e60*/  SYNCS.PHASECHK.TRANS64.TRYWAIT P0, [R3+URZ+0x60], R0 ;  /* 0x00006000030075a7 */ /* 0x000e6400080011ff */
[----:B-1----:R-:W-:Y:S05]  /*4e70*/  @!P0 BRA `(.L_x_85) ;  /* 0x0000003000708947 */ /* 0x002fea0003800000 */
.L_x_144:
        /* <DEDUP_REMOVED lines=8> */
[----:B--2---:R-:W-:Y:S11]  /*4f00*/  LOP3.LUT P0, RZ, R6, 0x1, RZ, 0xc0, !PT ;  /* 0x0000000106ff7812 */ /* 0x004ff6000780c0ff */
[----:B------:R-:W-:Y:S02]  /*4f10*/  @!UPT UIADD3 URZ, UPT, UPT, URZ, URZ, URZ ;  /* 0x000000fffffff290 */ /* 0x000fe4000fffe0ff */
[----:B---3--:R-:W-:Y:S01]  /*4f20*/  VOTEU.ANY UP1, P0 ;  /* 0x0000000000ff7886 */ /* 0x008fe20000020100 */
[----:B------:R-:W-:Y:S01]  /*4f30*/  PLOP3.LUT P0, PT, PT, PT, UP1, 0x80, 0x8 ;  /* 0x000000000008781c */ /* 0x000fe20003f0f018 */
[----:B------:R-:W-:Y:S11]  /*4f40*/  UP2UR UR46, UPR, URZ, 0x2 ;  /* 0x00000002ff2e7883 */ /* 0x000ff60008000000 */
[----:B------:R-:W-:Y:S01]  /*4f50*/  @!UPT UIADD3 URZ, UPT, UPT, URZ, URZ, URZ ;  /* 0x000000fffffff290 */ /* 0x000fe2000fffe0ff */
[----:B-1----:R-:W-:Y:S02]  /*4f60*/  @P0 SHF.R.U32.HI R0, RZ, 0x10, R5 ;  /* 0x00000010ff000819 */ /* 0x002fe40000011605 */
        /* <DEDUP_REMOVED lines=12> */
[----:B------:R-:W2:Y:S01]  /*5030*/  LDCU UR12, c[0x0][0xb20] ;  /* 0x00016400ff0c77ac */ /* 0x000ea20008000800 */
[----:B------:R-:W-:Y:S02]  /*5040*/  UIMAD.WIDE.U32 UR4, UR47, UR55, URZ ;  /* 0x000000372f0472a5 */ /* 0x000fe4000f8e00ff */
[----:B------:R-:W-:Y:S02]  /*5050*/  UIMAD.WIDE.U32 UR6, UR58, UR52, URZ ;  /* 0x000000343a0672a5 */ /* 0x000fe4000f8e00ff */
[----:B------:R-:W-:Y:S02]  /*5060*/  UISETP.NE.AND UP0, UPT, UR54, 0x1, UPT ;  /* 0x000000013600788c */ /* 0x000fe4000bf05270 */
[----:B------:R-:W-:Y:S02]  /*5070*/  UIMAD.WIDE.U32 UR8, UR37, UR55, URZ ;  /* 0x00000037250872a5 */ /* 0x000fe4000f8e00ff */
[----:B------:R-:W-:Y:S02]  /*5080*/  UIMAD.WIDE.U32 UR10, UR38, UR52, URZ ;  /* 0x00000034260a72a5 */ /* 0x000fe4000f8e00ff */
[----:B------:R-:W-:Y:S02]  /*5090*/  UISETP.NE.AND UP1, UPT, UR43, 0x1, UPT ;  /* 0x000000012b00788c */ /* 0x000fe4000bf25270 */
[----:B------:R-:W-:Y:S01]  /*50a0*/  UISETP.NE.AND UP2, UPT, UR42, 0x1, UPT ;  /* 0x000000012a00788c */ /* 0x000fe2000bf45270 */
[----:B------:R-:W-:Y:S02]  /*50b0*/  UMOV UR4, UR5 ;  /* 0x0000000500047c82 */ /* 0x000fe40008000000 */
[----:B--2---:R-:W-:Y:S03]  /*50c0*/  USHF.R.U32.HI UR5, URZ, UR12, UR4 ;  /* 0x0000000cff057299 */ /* 0x004fe60008011604 */
[----:B------:R-:W-:Y:S02]  /*50d0*/  UMOV UR4, UR7 ;  /* 0x0000000700047c82 */ /* 0x000fe40008000000 */
[----:B------:R-:W-:Y:S02]  /*50e0*/  USHF.R.U32.HI UR7, URZ, UR53, UR4 ;  /* 0x00000035ff077299 */ /* 0x000fe40008011604 */
[----:B------:R-:W-:Y:S02]  /*50f0*/  USEL UR4, UR47, UR5, !UP0 ;  /* 0x000000052f047287 */ /* 0x000fe4000c000000 */
[----:B------:R-:W-:Y:S01]  /*5100*/  USEL UR7, UR58, UR7, !UP1 ;  /* 0x000000073a077287 */ /* 0x000fe2000c800000 */
[----:B------:R-:W-:Y:S01]  /*5110*/  UMOV UR5, UR9 ;  /* 0x0000000900057c82 */ /* 0x000fe20008000000 */
[----:B------:R-:W-:Y:S02]  /*5120*/  UIMAD.WIDE.U32 UR8, UR4, UR40, URZ ;  /* 0x00000028040872a5 */ /* 0x000fe4000f8e00ff */
[----:B------:R-:W-:Y:S03]  /*5130*/  USHF.R.U32.HI UR6, URZ, UR12, UR5 ;  /* 0x0000000cff067299 */ /* 0x000fe60008011605 */
[----:B------:R-:W-:Y:S01]  /*5140*/  UMOV UR5, UR11 ;  /* 0x0000000b00057c82 */ /* 0x000fe20008000000 */
[----:B------:R-:W-:Y:S02]  /*5150*/  UIMAD.WIDE.U32 UR10, UR7, UR40, URZ ;  /* 0x00000028070a72a5 */ /* 0x000fe4000f8e00ff */
[----:B------:R-:W-:Y:S02]  /*5160*/  USHF.R.U32.HI UR12, URZ, UR53, UR5 ;  /* 0x00000035ff0c7299 */ /* 0x000fe40008011605 */
[----:B------:R-:W-:Y:S01]  /*5170*/  USEL UR6, UR37, UR6, !UP0 ;  /* 0x0000000625067287 */ /* 0x000fe2000c000000 */
[----:B------:R-:W-:Y:S02]  /*5180*/  UMOV UR5, UR9 ;  /* 0x0000000900057c82 */ /* 0x000fe40008000000 */
[----:B------:R-:W-:Y:S01]  /*5190*/  UMOV UR10, UR11 ;  /* 0x0000000b000a7c82 */ /* 0x000fe20008000000 */
[----:B------:R-:W-:Y:S02]  /*51a0*/  @UP2 USHF.R.U32.HI UR4, URZ, UR41, UR5 ;  /* 0x00000029ff042299 */ /* 0x000fe40008011605 */
[----:B------:R-:W-:Y:S02]  /*51b0*/  @UP2 USHF.R.U32.HI UR7, URZ, UR41, UR10 ;  /* 0x00000029ff072299 */ /* 0x000fe4000801160a */
[----:B------:R-:W-:Y:S02]  /*51c0*/  UIMAD UR4, UR42, UR4, URZ ;  /* 0x000000042a0472a4 */ /* 0x000fe4000f8e02ff */
[----:B------:R-:W-:Y:S02]  /*51d0*/  UIMAD.WIDE.U32 UR10, UR6, UR40, URZ ;  /* 0x00000028060a72a5 */ /* 0x000fe4000f8e00ff */
[----:B------:R-:W-:Y:S02]  /*51e0*/  USEL UR5, UR38, UR12, !UP1 ;  /* 0x0000000c26057287 */ /* 0x000fe4000c800000 */
[----:B------:R-:W-:Y:S02]  /*51f0*/  UIMAD UR8, UR42, UR7, URZ ;  /* 0x000000072a0872a4 */ /* 0x000fe4000f8e02ff */
[----:B------:R-:W-:Y:S03]  /*5200*/  UISETP.GE.AND UP0, UPT, UR6, UR4, UPT ;  /* 0x000000040600728c */ /* 0x000fe6000bf06270 */
[----:B------:R-:W-:Y:S01]  /*5210*/  UMOV UR4, UR11 ;  /* 0x0000000b00047c82 */ /* 0x000fe20008000000 */
[----:B------:R-:W-:Y:S02]  /*5220*/  UISETP.GE.OR UP0, UPT, UR5, UR8, UP0 ;  /* 0x000000080500728c */ /* 0x000fe40008706670 */
[----:B------:R-:W-:Y:S02]  /*5230*/  USHF.R.U32.HI UR4, URZ, UR41, UR4 ;  /* 0x00000029ff047299 */ /* 0x000fe40008011604 */
[----:B------:R-:W-:Y:S02]  /*5240*/  UIMAD.WIDE.U32 UR8, UR5, UR40, URZ ;  /* 0x00000028050872a5 */ /* 0x000fe4000f8e00ff */
[----:B------:R-:W-:Y:S02]  /*5250*/  USEL UR11, UR6, UR4, !UP2 ;  /* 0x00000004060b7287 */ /* 0x000fe4000d000000 */
[----:B------:R-:W-:Y:S02]  /*5260*/  UIADD3 UR8, UPT, UPT, -UR5, URZ, URZ ;  /* 0x000000ff05087290 */ /* 0x000fe4000fffe1ff */
[----:B------:R-:W-:Y:S01]  /*5270*/  UIADD3 UR10, UPT, UPT, -UR11, URZ, URZ ;  /* 0x000000ff0b0a7290 */ /* 0x000fe2000fffe1ff */
[----:B------:R-:W-:Y:S01]  /*5280*/  @!UP0 UMOV UR4, UR9 ;  /* 0x0000000900048c82 */ /* 0x000fe20008000000 */
[----:B------:R-:W-:Y:S02]  /*5290*/  UIADD3 UR9, UPT, UPT, -UR6, URZ, URZ ;  /* 0x000000ff06097290 */ /* 0x000fe4000fffe1ff */
[----:B------:R-:W-:Y:S02]  /*52a0*/  @!UP0 USHF.R.U32.HI UR4, URZ, UR41, UR4 ;  /* 0x00000029ff048299 */ /* 0x000fe40008011604 */
[----:B------:R-:W-:Y:S02]  /*52b0*/  UIMAD UR10, UR42, UR10, UR6 ;  /* 0x0000000a2a0a72a4 */ /* 0x000fe4000f8e0206 */
[----:B------:R-:W-:Y:S04]  /*52c0*/  @!UP0 USEL UR4, UR5, UR4, !UP2 ;  /* 0x0000000405048287 */ /* 0x000fe8000d000000 */
[----:B------:R-:W-:Y:S02]  /*52d0*/  @!UP0 UIMAD UR10, UR7, UR10, UR4 ;  /* 0x0000000a070a82a4 */ /* 0x000fe4000f8e0204 */
[----:B------:R-:W-:Y:S02]  /*52e0*/  @!UP0 UIADD3 UR11, UPT, UPT, UR11, -UR4, URZ ;  /* 0x800000040b0b8290 */ /* 0x000fe4000fffe0ff */
[----:B------:R-:W-:Y:S02]  /*52f0*/  UIMAD UR7, UR43, UR8, UR38 ;  /* 0x000000082b0772a4 */ /* 0x000fe4000f8e0226 */
[----:B------:R-:W-:Y:S02]  /*5300*/  @!UP0 UIMAD UR6, UR11, UR42, UR5 ;  /* 0x0000002a0b0682a4 */ /* 0x000fe4000f8e0205 */
[----:B------:R-:W-:Y:S01]  /*5310*/  UIMAD UR4, UR54, UR9, UR37 ;  /* 0x00000009360472a4 */ /* 0x000fe2000f8e0225 */
[----:B------:R-:W-:Y:S02]  /*5320*/  @!UP0 UMOV UR5, UR10 ;  /* 0x0000000a00058c82 */ /* 0x000fe40008000000 */
[----:B------:R-:W-:Y:S02]  /*5330*/  UIMAD UR38, UR5, UR43, UR7 ;  /* 0x0000002b052672a4 */ /* 0x000fe4000f8e0207 */
[----:B------:R-:W-:Y:S11]  /*5340*/  UIMAD UR37, UR6, UR54, UR4 ;  /* 0x00000036062572a4 */ /* 0x000ff6000f8e0204 */
[----:B------:R-:W-:Y:S01]  /*5350*/  @!UPT UIADD3 URZ, UPT, UPT, URZ, URZ, URZ ;  /* 0x000000fffffff290 */ /* 0x000fe2000fffe0ff */
.L_x_86:
[----:B------:R-:W-:Y:S01]  /*5360*/  UISETP.NE.AND UP0, UPT, UR39, 0x1, UPT ;  /* 0x000000012700788c */ /* 0x000fe2000bf05270 */
[----:B------:R-:W-:Y:S01]  /*5370*/  IADD3 R78, PT, PT, R78, 0x1, RZ ;  /* 0x000000014e4e7810 */ /* 0x000fe20007ffe0ff */
[----:B------:R-:W-:Y:S02]  /*5380*/  USHF.L.U32 UR50, UR20, 0x6, URZ ;  /* 0x0000000614327899 */ /* 0x000fe400080006ff */
[----:B------:R-:W-:Y:S07]  /*5390*/  USHF.L.U32 UR49, UR26, 0x7, URZ ;  /* 0x000000071a317899 */ /* 0x000fee00080006ff */
[----:B------:R-:W2:Y:S01]  /*53a0*/  @!UP0 LDCU.128 UR12, c[0x0][0xb10] ;  /* 0x00016200ff0c87ac */ /* 0x000ea20008000c00 */
[----:B------:R-:W3:Y:S01]  /*53b0*/  @!UP0 LDCU UR5, c[0x0][0xb0c] ;  /* 0x00016180ff0587ac */ /* 0x000ee20008000800 */
[----:B------:R-:W4:Y:S01]  /*53c0*/  @!UP0 LDCU UR10, c[0x0][0xb20] ;  /* 0x00016400ff0a87ac */ /* 0x000f220008000800 */
[----:B--2---:R-:W-:Y:S02]  /*53d0*/  UIMAD.WIDE.U32 UR8, UR38, UR12, URZ ;  /* 0x0000000c260872a5 */ /* 0x004fe4000f8e00ff */
[----:B------:R-:W-:Y:S02]  /*53e0*/  UIMAD.WIDE.U32 UR6, UR37, UR15, URZ ;  /* 0x0000000f250672a5 */ /* 0x000fe4000f8e00ff */
[----:B------:R-:W-:Y:S03]  /*53f0*/  @!UP0 UISETP.NE.AND UP1, UPT, UR14, 0x1, UPT ;  /* 0x000000010e00888c */ /* 0x000fe6000bf25270 */
[----:B------:R-:W-:Y:S01]  /*5400*/  @!UP0 UMOV UR4, UR9 ;  /* 0x0000000900048c82 */ /* 0x000fe20008000000 */
[----:B---3--:R-:W-:Y:S02]  /*5410*/  @!UP0 UISETP.NE.AND UP2, UPT, UR5, 0x1, UPT ;  /* 0x000000010500888c */ /* 0x008fe4000bf45270 */
[----:B------:R-:W-:Y:S01]  /*5420*/  @!UP0 USHF.R.U32.HI UR4, URZ, UR13, UR4 ;  /* 0x0000000dff048299 */ /* 0x000fe20008011604 */
[----:B------:R-:W-:Y:S02]  /*5430*/  @!UP0 UMOV UR6, UR7 ;  /* 0x0000000700068c82 */ /* 0x000fe40008000000 */
[----:B----4-:R-:W-:Y:S02]  /*5440*/  @!UP0 USHF.R.U32.HI UR6, URZ, UR10, UR6 ;  /* 0x0000000aff068299 */ /* 0x010fe40008011606 */
[----:B------:R-:W-:Y:S02]  /*5450*/  @!UP0 USEL UR7, UR38, UR4, !UP2 ;  /* 0x0000000426078287 */ /* 0x000fe4000d000000 */
[----:B------:R-:W-:Y:S04]  /*5460*/  @!UP0 USEL UR6, UR37, UR6, !UP1 ;  /* 0x0000000625068287 */ /* 0x000fe8000c800000 */
[----:B------:R-:W-:Y:S02]  /*5470*/  @!UP0 UIADD3 UR4, UPT, UPT, -UR7, UR6, URZ ;  /* 0x0000000607048290 */ /* 0x000fe4000fffe1ff */
[----:B------:R-:W-:Y:S02]  /*5480*/  @!UP0 UIADD3 UR6, UPT, UPT, UR7, -UR6, URZ ;  /* 0x8000000607068290 */ /* 0x000fe4000fffe0ff */
[----:B------:R-:W-:Y:S02]  /*5490*/  @!UP0 UIMAD UR38, UR4, UR5, UR38 ;  /* 0x00000005042682a4 */ /* 0x000fe4000f8e0226 */
[----:B------:R-:W-:Y:S02]  /*54a0*/  @!UP0 UIMAD UR37, UR6, UR14, UR37 ;  /* 0x0000000e062582a4 */ /* 0x000fe4000f8e0225 */
[----:B------:R-:W-:Y:S09]  /*54b0*/  ULOP3.LUT UP0, URZ, UR62, 0x1b0, URZ, 0xc0, !UPT ;  /* 0x000001b03eff7892 */ /* 0x000ff2000f80c0ff */
[----:B------:R-:W-:Y:S05]  /*54c0*/  BRA.U !UP0, `(.L_x_87) ;  /* 0x0000000108407547 */ /* 0x000fea000b800000 */
[----:B------:R-:W2:Y:S01]  /*54d0*/  LDCU.64 UR8, c[0x4][0x80] ;  /* 0x01001000ff0877ac */ /* 0x000ea20008000a00 */
[----:B------:R-:W-:Y:S01]  /*54e0*/  MOV R3, 0x0 ;  /* 0x0000000000037802 */ /* 0x000fe20000000f00 */
[----:B------:R-:W-:Y:S02]  /*54f0*/  HFMA2 R12, -RZ, RZ, 0, 5.9604644775390625e-08 ;  /* 0x00000001ff0c7431 */ /* 0x000fe400000001ff */
[----:B------:R-:W-:Y:S02]  /*5500*/  IMAD.MOV.U32 R8, RZ, RZ, 0x70 ;  /* 0x00000070ff087424 */ /* 0x000fe400078e00ff */
[----:B------:R-:W-:Y:S01]  /*5510*/  IMAD.MOV.U32 R13, RZ, RZ, RZ ;  /* 0x000000ffff0d7224 */ /* 0x000fe200078e00ff */
[----:B------:R-:W3:Y:S01]  /*5520*/  LDCU.64 UR6, c[0x4][0x88] ;  /* 0x01001100ff0677ac */ /* 0x000ee20008000a00 */
[----:B------:R-:W4:Y:S01]  /*5530*/  LDC.64 R2, c[0x4][R3] ;  /* 0x0100000003027b82 */ /* 0x000f220000000a00 */
[----:B------:R-:W1:Y:S01]  /*5540*/  LDCU.64 UR4, c[0x4][0x8] ;  /* 0x01000100ff0477ac */ /* 0x000e620008000a00 */
[----:B--2---:R-:W-:Y:S01]  /*5550*/  MOV R5, UR9 ;  /* 0x0000000900057c02 */ /* 0x004fe20008000f00 */
[----:B------:R-:W-:Y:S01]  /*5560*/  IMAD.U32 R4, RZ, RZ, UR8 ;  /* 0x00000008ff047e24 */ /* 0x000fe2000f8e00ff */
[----:B---3--:R-:W-:Y:S01]  /*5570*/  MOV R7, UR7 ;  /* 0x0000000700077c02 */ /* 0x008fe20008000f00 */
[----:B------:R-:W-:Y:S01]  /*5580*/  IMAD.U32 R6, RZ, RZ, UR6 ;  /* 0x00000006ff067e24 */ /* 0x000fe2000f8e00ff */
[----:B-1----:R-:W-:Y:S01]  /*5590*/  MOV R11, UR5 ;  /* 0x00000005000b7c02 */ /* 0x002fe20008000f00 */
[----:B------:R-:W-:Y:S02]  /*55a0*/  IMAD.U32 R10, RZ, RZ, UR4 ;  /* 0x00000004ff0a7e24 */ /* 0x000fe4000f8e00ff */
[----:B------:R-:W-:Y:S07]  /*55b0*/  LEPC R20, `(.L_x_87) ;  /* 0x000000001014794e */ /* 0x000fee0000000000 */
[----:B----45:R-:W-:Y:S05]  /*55c0*/  CALL.ABS.NOINC R2 ;  /* 0x0000000002007343 */ /* 0x030fea0003c00000 */
.L_x_87:
[----:B------:R-:W-:Y:S01]  /*55d0*/  LOP3.LUT P0, RZ, R85, 0x1b0, RZ, 0xc0, !PT ;  /* 0x000001b055ff7812 */ /* 0x000fe2000780c0ff */
[----:B------:R-:W-:Y:S11]  /*55e0*/  BSSY.RECONVERGENT B6, `(.L_x_88) ;  /* 0x0000013000067945 */ /* 0x000ff60003800200 */
[----:B------:R-:W-:Y:S01]  /*55f0*/  @!UPT UIADD3 URZ, UPT, UPT, URZ, URZ, URZ ;  /* 0x000000fffffff290 */ /* 0x000fe2000fffe0ff */
[----:B------:R-:W-:Y:S05]  /*5600*/  @!P0 BRA `(.L_x_89) ;  /* 0x0000000000408947 */ /* 0x000fea0003800000 */
        /* <DEDUP_REMOVED lines=16> */
.L_x_89:
[----:B------:R-:W-:Y:S05]  /*5710*/  BSYNC.RECONVERGENT B6 ;  /* 0x0000000000067941 */ /* 0x000fea0003800200 */
.L_x_88:
[----:B------:R-:W-:Y:S01]  /*5720*/  R2UR UR4, R77 ;  /* 0x000000004d0472ca */ /* 0x000fe200000e0000 */
[----:B------:R-:W-:Y:S01]  /*5730*/  UISETP.NE.U32.AND UP0, UPT, UR60, URZ, UPT ;  /* 0x000000ff3c00728c */ /* 0x000fe2000bf05070 */
[----:B------:R-:W-:Y:S02]  /*5740*/  ISETP.NE.U32.AND P4, PT, R72, RZ, PT ;  /* 0x000000ff4800720c */ /* 0x000fe40003f85070 */
[----:B------:R-:W-:Y:S01]  /*5750*/  ISETP.NE.U32.AND P2, PT, RZ, UR56, PT ;  /* 0x00000038ff007c0c */ /* 0x000fe2000bf45070 */
[----:B------:R-:W-:Y:S01]  /*5760*/  UISETP.NE.AND.EX UP1, UPT, UR61, URZ, UPT, UP0 ;  /* 0x000000ff3d00728c */ /* 0x000fe2000bf25300 */
[----:B------:R-:W-:Y:S01]  /*5770*/  ISETP.NE.AND.EX P4, PT, R73, RZ, PT, P4 ;  /* 0x000000ff4900720c */ /* 0x000fe20003f85340 */
[----:B------:R-:W-:Y:S01]  /*5780*/  UPLOP3.LUT UP0, UPT, UPT, UPT, UPT, 0x40, 0x4 ;  /* 0x000000000004789c */ /* 0x000fe20003f0e870 */
[----:B------:R-:W-:Y:S05]  /*5790*/  ISETP.NE.AND.EX P2, PT, RZ, UR57, PT, P2 ;  /* 0x00000039ff007c0c */ /* 0x000fea000bf45320 */
[----:B------:R-:W-:Y:S06]  /*57a0*/  UISETP.NE.AND UP2, UPT, UR4, URZ, UPT ;  /* 0x000000ff0400728c */ /* 0x000fec000bf45270 */
[----:B------:R-:W-:Y:S05]  /*57b0*/  PLOP3.LUT P1, PT, PT, PT, UP2, 0x80, 0x8 ;  /* 0x000000000008781c */ /* 0x000fea0003f2f028 */
[----:B------:R-:W-:Y:S06]  /*57c0*/  @UP2 UPLOP3.LUT UP0, UPT, UPT, UPT, UP1, 0x80, 0x8 ;  /* 0x000000000008289c */ /* 0x000fec0003f0f010 */
[----:B------:R-:W-:Y:S01]  /*57d0*/  PLOP3.LUT P0, PT, PT, PT, UP0, 0x80, 0x8 ;  /* 0x000000000008781c */ /* 0x000fe20003f0f008 */
[----:B------:R-:W-:Y:S01]  /*57e0*/  @!UPT UIADD3 URZ, UPT, UPT, URZ, URZ, URZ ;  /* 0x000000fffffff290 */ /* 0x000fe2000fffe0ff */
[----:B------:R-:W-:Y:S11]  /*57f0*/  BRA.U !UP1, `(.L_x_90) ;  /* 0x00000001093c7547 */ /* 0x000ff6000b800000 */
[----:B------:R-:W-:Y:S01]  /*5800*/  UISETP.NE.U32.AND UP0, UPT, UR56, URZ, UPT ;  /* 0x000000ff3800728c */ /* 0x000fe2000bf05070 */
[----:B-1----:R-:W-:Y:S01]  /*5810*/  HFMA2 R0, -RZ, RZ, 0, 5.9604644775390625e-08 ;  /* 0x00000001ff007431 */ /* 0x002fe200000001ff */
[----:B------:R-:W1:Y:S01]  /*5820*/  LDCU.64 UR8, c[0x0][0x358] ;  /* 0x00006b00ff0877ac */ /* 0x000e620008000a00 */
[----:B------:R-:W-:Y:S01]  /*5830*/  IMAD.MOV.U32 R74, RZ, RZ, 0x1 ;  /* 0x00000001ff4a7424 */ /* 0x000fe200078e00ff */
[----:B------:R-:W-:Y:S06]  /*5840*/  UISETP.NE.AND.EX UP0, UPT, UR57, URZ, UPT, UP0 ;  /* 0x000000ff3900728c */ /* 0x000fec000bf05300 */
[----:B------:R-:W-:Y:S05]  /*5850*/  PLOP3.LUT P3, PT, PT, PT, UP0, 0x80, 0x8 ;  /* 0x000000000008781c */ /* 0x000fea0003f6f008 */
[----:B------:R-:W2:Y:S01]  /*5860*/  @UP0 LDCU.64 UR4, c[0x0][0x888] ;  /* 0x00011100ff0407ac */ /* 0x000ea20008000a00 */
[----:B------:R-:W-:Y:S07]  /*5870*/  @UP0 UIMAD UR6, UR36, UR60, URZ ;  /* 0x0000003c240602a4 */ /* 0x000fee000f8e02ff */
[----:B------:R-:W-:Y:S01]  /*5880*/  @!P3 PRMT R74, R0, 0x7610, R74 ;  /* 0x00007610004ab816 */ /* 0x000fe2000000004a */
[----:B--2---:R-:W-:Y:S06]  /*5890*/  @UP0 UIMAD.WIDE UR4, UR6, 0x4, UR4 ;  /* 0x00000004060408a5 */ /* 0x004fec000f8e0204 */
[----:B-----5:R-:W-:Y:S01]  /*58a0*/  IMAD.U32 R40, RZ, RZ, UR4 ;  /* 0x00000004ff287e24 */ /* 0x020fe2000f8e00ff */
[----:B------:R-:W-:Y:S04]  /*58b0*/  MOV R41, UR5 ;  /* 0x0000000500297c02 */ /* 0x000fe80008000f00 */
[----:B------:R-:W2:Y:S01]  /*58c0*/  @!UP0 LDCU UR4, c[0x0][0x880] ;  /* 0x00011000ff0487ac */ /* 0x000ea20008000800 */
[----:B-1----:R3:W5:Y:S02]  /*58d0*/  @P3 LDG.E R40, desc[UR8][R40.64] ;  /* 0x0000000828283981 */ /* 0x002764000c1e1900 */
[----:B--23--:R-:W-:Y:S02]  /*58e0*/  @!P3 IMAD.U32 R40, RZ, RZ, UR4 ;  /* 0x00000004ff28be24 */ /* 0x00cfe4000f8e00ff */
.L_x_90:
[----:B------:R-:W-:Y:S05]  /*58f0*/  @!P4 BRA `(.L_x_91) ;  /* 0x000000000024c947 */ /* 0x000fea0003800000 */
[----:B------:R-:W-:Y:S01]  /*5900*/  ISETP.NE.U32.AND P3, PT, R70, RZ, PT ;  /* 0x000000ff4600720c */ /* 0x000fe20003f65070 */
[----:B------:R-:W2:Y:S03]  /*5910*/  LDCU.64 UR4, c[0x0][0x358] ;  /* 0x00006b00ff0477ac */ /* 0x000ea60008000a00 */
[----:B------:R-:W-:Y:S11]  /*5920*/  ISETP.NE.AND.EX P3, PT, R71, RZ, PT, P3 ;  /* 0x000000ff4700720c */ /* 0x000ff60003f65330 */
[----:B------:R-:W-:Y:S02]  /*5930*/  @!UPT UIADD3 URZ, UPT, UPT, URZ, URZ, URZ ;  /* 0x000000fffffff290 */ /* 0x000fe4000fffe0ff */
[----:B------:R-:W3:Y:S01]  /*5940*/  @P3 LDC.64 R2, c[0x0][0x8a8] ;  /* 0x00022a00ff023b82 */ /* 0x000ee20000000a00 */
[----:B-1----:R-:W-:Y:S04]  /*5950*/  @P3 IMAD R0, R72, UR36, RZ ;  /* 0x0000002448003c24 */ /* 0x002fe8000f8e02ff */
[----:B---3--:R-:W-:Y:S05]  /*5960*/  @P3 IMAD.WIDE R2, R0, 0x4, R2 ;  /* 0x0000000400023825 */ /* 0x008fea00078e0202 */
[----:B--2--5:R2:W5:Y:S02]  /*5970*/  @P3 LDG.E R38, desc[UR4][R2.64] ;  /* 0x0000000402263981 */ /* 0x024564000c1e1900 */
[----:B--2---:R-:W3:Y:S02]  /*5980*/  @!P3 LDC R38, c[0x0][0x8a0] ;  /* 0x00022800ff26bb82 */ /* 0x004ee40000000800 */
.L_x_91:
[----:B-----5:R-:W-:Y:S01]  /*5990*/  ISETP.NE.AND P4, PT, R40, RZ, PT ;  /* 0x000000ff2800720c */ /* 0x020fe20003f85270 */
[----:B------:R-:W-:Y:S01]  /*59a0*/  BSSY B1, `(.L_x_92) ;  /* 0x0000042000017945 */ /* 0x000fe20003800000 */
[----:B------:R-:W-:Y:S01]  /*59b0*/  SEL R6, RZ, 0xffffffff, P2 ;  /* 0xffffffffff067807 */ /* 0x000fe20001000000 */
[----:B------:R-:W-:Y:S01]  /*59c0*/  IMAD.MOV.U32 R56, RZ, RZ, 0x1 ;  /* 0x00000001ff387424 */ /* 0x000fe200078e00ff */
[----:B------:R-:W-:Y:S02]  /*59d0*/  LOP3.LUT P3, RZ, R74, 0xff, RZ, 0xc0, !PT ;  /* 0x000000ff4aff7812 */ /* 0x000fe4000786c0ff */
[----:B------:R-:W-:Y:S02]  /*59e0*/  CS2R R46, SRZ ;  /* 0x00000000002e7805 */ /* 0x000fe4000001ff00 */
[----:B-1----:R-:W-:Y:S02]  /*59f0*/  @P1 SEL R0, RZ, 0xffffffff, P4 ;  /* 0xffffffffff001807 */ /* 0x002fe40002000000 */
[----:B------:R-:W-:Y:S02]  /*5a00*/  CS2R R44, SRZ ;  /* 0x00000000002c7805 */ /* 0x000fe4000001ff00 */
[----:B------:R-:W-:Y:S02]  /*5a10*/  LEA R3, R81, UR44, 0x3 ;  /* 0x0000002c51037c11 */ /* 0x000fe4000f8e18ff */
[----:B------:R-:W-:Y:S02]  /*5a20*/  CS2R R50, SRZ ;  /* 0x0000000000327805 */ /* 0x000fe4000001ff00 */
[----:B------:R-:W-:Y:S02]  /*5a30*/  @P0 SEL R0, R6, R0, !P3 ;  /* 0x0000000006000207 */ /* 0x000fe40005800000 */
[----:B------:R-:W-:Y:S02]  /*5a40*/  CS2R R48, SRZ ;  /* 0x0000000000307805 */ /* 0x000fe4000001ff00 */
[----:B------:R-:W-:Y:S02]  /*5a50*/  LEA R43, R36, UR44, 0x3 ;  /* 0x0000002c242b7c11 */ /* 0x000fe4000f8e18ff */
[----:B------:R-:W-:Y:S02]  /*5a60*/  @P1 LOP3.LUT R0, R0, 0x1, RZ, 0xc0, !PT ;  /* 0x0000000100001812 */ /* 0x000fe400078ec0ff */
[----:B------:R-:W-:Y:S02]  /*5a70*/  SHF.L.U32 R4, R83, 0x1f, RZ ;  /* 0x0000001f53047819 */ /* 0x000fe400000006ff */
[----:B------:R-:W-:Y:S02]  /*5a80*/  ISETP.NE.U32.OR P6, PT, R0, 0x1, !P1 ;  /* 0x000000010000780c */ /* 0x000fe40004fc5470 */
[----:B------:R-:W-:Y:S02]  /*5a90*/  PLOP3.LUT P2, PT, PT, PT, UP1, 0x80, 0x8 ;  /* 0x000000000008781c */ /* 0x000fe40003f4f018 */
[----:B------:R-:W-:Y:S02]  /*5aa0*/  LEA.HI R39, R36, R36, RZ, 0x1 ;  /* 0x0000002424277211 */ /* 0x000fe400078f08ff */
[----:B------:R-:W-:Y:S02]  /*5ab0*/  SEL R5, RZ, 0xffffffff, P4 ;  /* 0xffffffffff057807 */ /* 0x000fe40002000000 */
[----:B------:R-:W-:Y:S05]  /*5ac0*/  P2R R2, PR, RZ, 0x40 ;  /* 0x00000040ff027803 */ /* 0x000fea0000000000 */
[----:B------:R-:W-:Y:S02]  /*5ad0*/  @P6 SHF.L.U32 R0, R80, 0x1f, RZ ;  /* 0x0000001f50006819 */ /* 0x000fe400000006ff */
[----:B------:R-:W-:Y:S02]  /*5ae0*/  @P2 SEL R5, R6, R5, !P3 ;  /* 0x0000000506052207 */ /* 0x000fe40005800000 */
[----:B------:R1:W2:Y:S02]  /*5af0*/  @P6 SYNCS.PHASECHK.TRANS64.TRYWAIT P1, [R3+URZ+0x30], R0 ;  /* 0x00003000030065a7 */ /* 0x0002a400080211ff */
[----:B------:R-:W-:Y:S04]  /*5b00*/  LOP3.LUT R5, R5, 0x1, RZ, 0xc0, !PT ;  /* 0x0000000105057812 */ /* 0x000fe800078ec0ff */
[----:B------:R-:W-:Y:S04]  /*5b10*/  ISETP.NE.U32.AND P5, PT, R5, 0x1, PT ;  /* 0x000000010500780c */ /* 0x000fe80003fa5070 */
[----:B------:R-:W-:Y:S01]  /*5b20*/  P2R R57, PR, RZ, 0x20 ;  /* 0x00000020ff397803 */ /* 0x000fe20000000000 */
[----:B------:R4:W3:Y:S01]  /*5b30*/  SYNCS.PHASECHK.TRANS64.TRYWAIT P0, [R43+URZ+0x80], R4 ;  /* 0x000080042b0075a7 */ /* 0x0008e200080011ff */
[C---:B-1----:R-:W-:Y:S01]  /*5b40*/  IMAD.SHL.U32 R0, R39.reuse, 0x40, RZ ;  /* 0x0000004027007824 */ /* 0x042fe200078e00ff */
[----:B------:R-:W-:Y:S04]  /*5b50*/  LOP3.LUT R39, R39, 0xffe, RZ, 0xc0, !PT ;  /* 0x00000ffe27277812 */ /* 0x000fe800078ec0ff */
[----:B------:R-:W-:Y:S01]  /*5b60*/  LOP3.LUT R0, R0, 0xffffff80, RZ, 0xc0, !PT ;  /* 0xffffff8000007812 */ /* 0x000fe200078ec0ff */
[----:B------:R-:W-:Y:S04]  /*5b70*/  IMAD.IADD R39, R36, 0x1, -R39 ;  /* 0x0000000124277824 */ /* 0x000fe800078e0a27 */
[----:B------:R-:W-:Y:S04]  /*5b80*/  IMAD.IADD R0, R37, 0x1, R0 ;  /* 0x0000000125007824 */ /* 0x000fe800078e0200 */
[----:B------:R-:W-:Y:S01]  /*5b90*/  IMAD R39, R39, 0x100000, R0 ;  /* 0x0010000027277824 */ /* 0x000fe200078e0200 */
[----:B--2---:R-:W-:Y:S01]  /*5ba0*/  @P6 SEL R56, RZ, 0x1, !P1 ;  /* 0x00000001ff386807 */ /* 0x004fe20004800000 */
[----:B----4-:R-:W-:Y:S06]  /*5bb0*/  @!P6 BRA `(.L_x_93) ;  /* 0x000000000080e947 */ /* 0x010fec0003800000 */
[----:B------:R-:W-:Y:S01]  /*5bc0*/  @P5 IMAD R6, R81, 0x1000, R69 ;  /* 0x0000100051065824 */ /* 0x000fe200078e0245 */
[----:B------:R-:W-:Y:S01]  /*5bd0*/  ISETP.NE.AND P1, PT, R56, RZ, PT ;  /* 0x000000ff3800720c */ /* 0x000fe20003f25270 */
[----:B------:R-:W-:Y:S01]  /*5be0*/  BSSY B0, `(.L_x_94) ;  /* 0x000000b000007945 */ /* 0x000fe20003800000 */
[----:B------:R-:W-:Y:S01]  /*5bf0*/  CS2R R50, SRZ ;  /* 0x0000000000327805 */ /* 0x000fe2000001ff00 */
[----:B------:R-:W-:Y:S01]  /*5c00*/  @P5 VIADD R5, R6, UR44 ;  /* 0x0000002c06055c36 */ /* 0x000fe20008000000 */
[----:B------:R-:W-:Y:S02]  /*5c10*/  CS2R R48, SRZ ;  /* 0x0000000000307805 */ /* 0x000fe4000001ff00 */
[----:B------:R-:W-:Y:S02]  /*5c20*/  CS2R R46, SRZ ;  /* 0x00000000002e7805 */ /* 0x000fe4000001ff00 */
[----:B------:R-:W-:Y:S01]  /*5c30*/  CS2R R44, SRZ ;  /* 0x00000000002c7805 */ /* 0x000fe2000001ff00 */
[----:B------:R-:W-:Y:S04]  /*5c40*/  @P5 IMAD R5, R84, -0x10, R5 ;  /* 0xfffffff054055824 */ /* 0x000fe800078e0205 */
[----:B------:R-:W-:Y:S05]  /*5c50*/  @P1 BRA `(.L_x_95) ;  /* 0x00000000000c1947 */ /* 0x000fea0003800000 */
[----:B------:R-:W-:Y:S04]  /*5c60*/  SHF.L.U32 R0, R80, 0x1f, RZ ;  /* 0x0000001f50007819 */ /* 0x000fe800000006ff */
[----:B------:R-:W1:Y:S02]  /*5c70*/  SYNCS.PHASECHK.TRANS64.TRYWAIT P1, [R3+URZ+0x30], R0 ;  /* 0x00003000030075a7 */ /* 0x000e6400080211ff */
[----:B-1----:R-:W-:Y:S05]  /*5c80*/  @!P1 BRA `(.L_x_96) ;  /* 0x0000002400009947 */ /* 0x002fea0003800000 */
.L_x_95:
[----:B------:R-:W-:Y:S05]  /*5c90*/  BSYNC B0 ;  /* 0x0000000000007941 */ /* 0x000fea0003800000 */
.L_x_94:
[----:B------:R-:W-:Y:S01]  /*5ca0*/  ISETP.NE.AND P1, PT, R57, RZ, PT ;  /* 0x000000ff3900720c */ /* 0x000fe20003f25270 */
[----:B-1----:R-:W-:Y:S02]  /*5cb0*/  VIADD R3, R3, 0x40 ;  /* 0x0000004003037836 */ /* 0x002fe40000000000 */
[----:B------:R-:W-:Y:S02]  /*5cc0*/  IMAD.U32 R0, RZ, RZ, UR45 ;  /* 0x0000002dff007e24 */ /* 0x000fe4000f8e00ff */
[----:B------:R-:W-:Y:S03]  /*5cd0*/  VIADD R81, R81, 0x1 ;  /* 0x0000000151517836 */ /* 0x000fe60000000000 */
[----:B------:R-:W-:Y:S05]  /*5ce0*/  PRMT R0, R0, 0x654, R3 ;  /* 0x0000065400007816 */ /* 0x000fea0000000003 */
[----:B------:R1:W2:Y:S04]  /*5cf0*/  @P1 LDS.128 R48, [R6+UR44+0x200] ;  /* 0x0002002c06301984 */ /* 0x0002a80008000c00 */
[----:B------:R1:W4:Y:S01]  /*5d00*/  @P1 LDS.128 R44, [R5+0x210] ;  /* 0x00021000052c1984 */ /* 0x0003220000000c00 */
[C---:B------:R-:W-:Y:S01]  /*5d10*/  ISETP.NE.AND P1, PT, R81.reuse, 0x2, PT ;  /* 0x000000025100780c */ /* 0x040fe20003f25270 */
[----:B------:R-:W-:Y:S01]  /*5d20*/  @!PT LDS RZ, [RZ] ;  /* 0x00000000fffff984 */ /* 0x000fe20000000800 */
[----:B------:R-:W-:Y:S01]  /*5d30*/  @!PT LDS RZ, [RZ] ;  /* 0x00000000fffff984 */ /* 0x000fe20000000800 */
[----:B------:R-:W-:Y:S01]  /*5d40*/  @!PT LDS RZ, [RZ] ;  /* 0x00000000fffff984 */ /* 0x000fe20000000800 */
[----:B------:R-:W-:Y:S01]  /*5d50*/  @!PT LDS RZ, [RZ] ;  /* 0x00000000fffff984 */ /* 0x000fe20000000800 */
[----:B------:R5:W-:Y:S06]  /*5d60*/  MEMBAR.ALL.CTA ;  /* 0x0000000000007992 */ /* 0x000bec0000008000 */
[----:B-----5:R-:W5:Y:S01]  /*5d70*/  FENCE.VIEW.ASYNC.S ;  /* 0x00000000000073c6 */ /* 0x020f620000000000 */
[----:B------:R-:W-:Y:S01]  /*5d80*/  SEL R81, R81, RZ, P1 ;  /* 0x000000ff51517207 */ /* 0x000fe20000800000 */
[----:B-----5:R5:W-:Y:S02]  /*5d90*/  SYNCS.ARRIVE.TRANS64.RED.A1T0 RZ, [R0+URZ], RZ ;  /* 0x000000ff00ff79a7 */ /* 0x020be400081004ff */
[----:B-----5:R-:W-:Y:S04]  /*5da0*/  SEL R0, RZ, 0x1, P1 ;  /* 0x00000001ff007807 */ /* 0x020fe80000800000 */
[----:B-12---:R-:W-:Y:S02]  /*5db0*/  LOP3.LUT R80, R80, R0, RZ, 0x3c, !PT ;  /* 0x0000000050507212 */ /* 0x006fe400078e3cff */
.L_x_93:
[----:B------:R-:W-:Y:S05]  /*5dc0*/  BSYNC B1 ;  /* 0x0000000000017941 */ /* 0x000fea0003800000 */
.L_x_92:
[----:B------:R-:W-:Y:S04]  /*5dd0*/  SHF.R.U32.HI R0, RZ, 0x15, R39 ;  /* 0x00000015ff007819 */ /* 0x000fe80000011627 */
[----:B------:R-:W-:Y:S01]  /*5de0*/  LOP3.LUT P1, RZ, R0, 0x3, R75, 0x48, !PT ;  /* 0x0000000300ff7812 */ /* 0x000fe2000782484b */
[----:B------:R-:W-:Y:S01]  /*5df0*/  @!UPT UIADD3 URZ, UPT, UPT, URZ, URZ, URZ ;  /* 0x000000fffffff290 */ /* 0x000fe2000fffe0ff */
[----:B---3--:R-:W-:Y:S11]  /*5e00*/  @P0 BRA `(.L_x_97) ;  /* 0x0000000000080947 */ /* 0x008ff60003800000 */
[----:B------:R-:W1:Y:S02]  /*5e10*/  SYNCS.PHASECHK.TRANS64.TRYWAIT P0, [R43+URZ+0x80], R4 ;  /* 0x000080042b0075a7 */ /* 0x000e6400080011ff */
[----:B-1----:R-:W-:Y:S05]  /*5e20*/  @!P0 BRA `(.L_x_98) ;  /* 0x0000002000ac8947 */ /* 0x002fea0003800000 */
.L_x_97:
        /* <DEDUP_REMOVED lines=8> */
[----:B------:R-:W5:Y:S01]  /*5eb0*/  LDCU.64 UR4, c[0x4][0x10] ;  /* 0x01000200ff0477ac */ /* 0x000f620008000a00 */
[----:B--2---:R-:W-:Y:S01]  /*5ec0*/  MOV R5, UR9 ;  /* 0x0000000900057c02 */ /* 0x004fe20008000f00 */
[----:B-1----:R-:W-:Y:S01]  /*5ed0*/  IMAD.U32 R4, RZ, RZ, UR8 ;  /* 0x00000008ff047e24 */ /* 0x002fe2000f8e00ff */
[----:B---3--:R-:W-:Y:S01]  /*5ee0*/  MOV R7, UR7 ;  /* 0x0000000700077c02 */ /* 0x008fe20008000f00 */
[----:B------:R-:W-:Y:S01]  /*5ef0*/  IMAD.U32 R6, RZ, RZ, UR6 ;  /* 0x00000006ff067e24 */ /* 0x000fe2000f8e00ff */
[----:B-----5:R-:W-:Y:S01]  /*5f00*/  MOV R11, UR5 ;  /* 0x00000005000b7c02 */ /* 0x020fe20008000f00 */
[----:B------:R-:W-:Y:S02]  /*5f10*/  IMAD.U32 R10, RZ, RZ, UR4 ;  /* 0x00000004ff0a7e24 */ /* 0x000fe4000f8e00ff */
[----:B------:R-:W-:Y:S07]  /*5f20*/  LEPC R20, `(.L_x_99) ;  /* 0x000000001014794e */ /* 0x000fee0000000000 */
[----:B----4-:R-:W-:Y:S05]  /*5f30*/  CALL.ABS.NOINC R14 ;  /* 0x000000000e007343 */ /* 0x010fea0003c00000 */
.L_x_99:
[----:B------:R-:W-:Y:S05]  /*5f40*/  WARPSYNC.ALL ;  /* 0x0000000000007948 */ /* 0x000fea0003800000 */
[----:B------:R-:W-:Y:S01]  /*5f50*/  R2UR UR4, R39 ;  /* 0x00000000270472ca */ /* 0x000fe200000e0000 */
[----:B------:R-:W-:Y:S01]  /*5f60*/  BSSY.RECONVERGENT B0, `(.L_x_100) ;  /* 0x00000a0000007945 */ /* 0x000fe20003800200 */
[----:B------:R-:W-:Y:S02]  /*5f70*/  ISETP.NE.AND P6, PT, R2, RZ, PT ;  /* 0x000000ff0200720c */ /* 0x000fe40003fc5270 */
[C---:B------:R-:W-:Y:S02]  /*5f80*/  SHF.L.U32 R2, R48.reuse, 0x10, RZ ;  /* 0x0000001030027819 */ /* 0x040fe400000006ff */
[C---:B------:R-:W-:Y:S02]  /*5f90*/  PRMT R3, R48.reuse, 0x8880, RZ ;  /* 0x0000888030037816 */ /* 0x040fe400000000ff */
[----:B------:R-:W-:Y:S02]  /*5fa0*/  SHF.L.U32 R41, R48, 0x8, RZ ;  /* 0x0000000830297819 */ /* 0x000fe400000006ff */
[----:B------:R-:W-:Y:S02]  /*5fb0*/  SHF.L.U32 R42, R49, 0x10, RZ ;  /* 0x00000010312a7819 */ /* 0x000fe400000006ff */
[----:B------:R-:W-:Y:S01]  /*5fc0*/  ISETP.NE.AND P0, PT, R86, RZ, PT ;  /* 0x000000ff5600720c */ /* 0x000fe20003f05270 */
[----:B-1----:R-:W-:Y:S01]  /*5fd0*/  LDTM.16dp32bit_t0_t15.x32 R4, tmem[UR4] ;  /* 0x00000004000479ee */ /* 0x002fe20008a80000 */
[----:B------:R-:W1:Y:S01]  /*5fe0*/  LDTM.16dp32bit_t16_t31.x32 R4, tmem[UR4+0x20] ;  /* 0x00002004000479ee */ /* 0x000e620008aa0000 */
[----:B------:R-:W-:Y:S01]  /*5ff0*/  SHF.R.S32.HI R42, RZ, 0x18, R42 ;  /* 0x00000018ff2a7819 */ /* 0x000fe2000001142a */
[C---:B-1----:R-:W-:Y:S01]  /*6000*/  IMAD R0, R38.reuse, R4, RZ ;  /* 0x0000000426007224 */ /* 0x042fe200078e02ff */
[----:B------:R-:W-:Y:S01]  /*6010*/  SHF.R.S32.HI R4, RZ, 0x18, R2 ;  /* 0x00000018ff047819 */ /* 0x000fe20000011402 */
[C---:B------:R-:W-:Y:S01]  /*6020*/  IMAD R2, R38.reuse, R5, RZ ;  /* 0x0000000526027224 */ /* 0x040fe200078e02ff */
[----:B------:R-:W-:Y:S01]  /*6030*/  SHF.R.S32.HI R5, RZ, 0x18, R41 ;  /* 0x00000018ff057819 */ /* 0x000fe20000011429 */
[----:B------:R-:W-:Y:S01]  /*6040*/  IMAD R0, R3, R40, R0 ;  /* 0x0000002803007224 */ /* 0x000fe200078e0200 */
[----:B------:R-:W-:Y:S01]  /*6050*/  PRMT R41, R49, 0x8880, RZ ;  /* 0x0000888031297816 */ /* 0x000fe200000000ff */
[----:B------:R-:W-:Y:S02]  /*6060*/  IMAD R3, R38, R6, RZ ;  /* 0x0000000626037224 */ /* 0x000fe400078e02ff */
[-C--:B------:R-:W-:Y:S01]  /*6070*/  IMAD R2, R4, R40.reuse, R2 ;  /* 0x0000002804027224 */ /* 0x080fe200078e0202 */
[----:B------:R-:W-:Y:S01]  /*6080*/  SHF.R.S32.HI R4, RZ, 0x18, R48 ;  /* 0x00000018ff047819 */ /* 0x000fe20000011430 */
[----:B------:R-:W-:Y:S02]  /*6090*/  IMAD R7, R38, R7, RZ ;  /* 0x0000000726077224 */ /* 0x000fe400078e02ff */
[-C--:B------:R-:W-:Y:S02]  /*60a0*/  IMAD R3, R5, R40.reuse, R3 ;  /* 0x0000002805037224 */ /* 0x080fe400078e0203 */
[----:B------:R-:W-:Y:S02]  /*60b0*/  IMAD R7, R4, R40, R7 ;  /* 0x0000002804077224 */ /* 0x000fe400078e0207 */
[C---:B------:R-:W-:Y:S02]  /*60c0*/  IMAD R6, R38.reuse, R11, RZ ;  /* 0x0000000b26067224 */ /* 0x040fe400078e02ff */
[C---:B------:R-:W-:Y:S01]  /*60d0*/  IMAD R11, R38.reuse, R16, RZ ;  /* 0x00000010260b7224 */ /* 0x040fe200078e02ff */
[----:B------:R-:W-:Y:S01]  /*60e0*/  I2IP.S8.S32.SAT R52, R7, R3, RZ ;  /* 0x0000000307347239 */ /* 0x000fe200000014ff */
[C---:B------:R-:W-:Y:S02]  /*60f0*/  IMAD R16, R38.reuse, R21, RZ ;  /* 0x0000001526107224 */ /* 0x040fe400078e02ff */
[----:B------:R-:W-:Y:S01]  /*6100*/  IMAD R21, R38, R26, RZ ;  /* 0x0000001a26157224 */ /* 0x000fe200078e02ff */
[----:B------:R-:W-:Y:S01]  /*6110*/  I2IP.S8.S32.SAT R52, R2, R0, R52 ;  /* 0x0000000002347239 */ /* 0x000fe20000001434 */
[C---:B------:R-:W-:Y:S01]  /*6120*/  IMAD R26, R38.reuse, R31, RZ ;  /* 0x0000001f261a7224 */ /* 0x040fe200078e02ff */
[----:B------:R-:W-:Y:S01]  /*6130*/  SHF.R.S32.HI R2, RZ, 0x18, R49 ;  /* 0x00000018ff027819 */ /* 0x000fe20000011431 */
[C---:B------:R-:W-:Y:S02]  /*6140*/  IMAD R3, R38.reuse, R8, RZ ;  /* 0x0000000826037224 */ /* 0x040fe400078e02ff */
[----:B------:R-:W-:Y:S02]  /*6150*/  IMAD.SHL.U32 R31, R49, 0x100, RZ ;  /* 0x00000100311f7824 */ /* 0x000fe400078e00ff */
[C---:B------:R-:W-:Y:S02]  /*6160*/  IMAD R8, R38.reuse, R13, RZ ;  /* 0x0000000d26087224 */ /* 0x040fe400078e02ff */
[C---:B------:R-:W-:Y:S01]  /*6170*/  IMAD R13, R38.reuse, R18, RZ ;  /* 0x00000012260d7224 */ /* 0x040fe200078e02ff */
[----:B------:R-:W-:Y:S01]  /*6180*/  SHF.R.S32.HI R0, RZ, 0x18, R31 ;  /* 0x00000018ff007819 */ /* 0x000fe2000001141f */
[----:B------:R-:W-:Y:S01]  /*6190*/  IMAD R18, R38, R23, RZ ;  /* 0x0000001726127224 */ /* 0x000fe200078e02ff */
[----:B------:R-:W-:Y:S01]  /*61a0*/  SHF.L.U32 R31, R50, 0x10, RZ ;  /* 0x00000010321f7819 */ /* 0x000fe200000006ff */
[C---:B------:R-:W-:Y:S02]  /*61b0*/  IMAD R4, R38.reuse, R9, RZ ;  /* 0x0000000926047224 */ /* 0x040fe400078e02ff */
[C---:B------:R-:W-:Y:S01]  /*61c0*/  IMAD R23, R38.reuse, R28, RZ ;  /* 0x0000001c26177224 */ /* 0x040fe200078e02ff */
[----:B------:R-:W-:Y:S01]  /*61d0*/  SHF.R.S32.HI R31, RZ, 0x18, R31 ;  /* 0x00000018ff1f7819 */ /* 0x000fe2000001141f */
[C---:B------:R-:W-:Y:S02]  /*61e0*/  IMAD R7, R38.reuse, R12, RZ ;  /* 0x0000000c26077224 */ /* 0x040fe400078e02ff */
[----:B------:R-:W-:Y:S01]  /*61f0*/  IMAD R28, R38, R33, RZ ;  /* 0x00000021261c7224 */ /* 0x000fe200078e02ff */
[----:B------:R-:W-:Y:S01]  /*6200*/  PRMT R33, R50, 0x8880, RZ ;  /* 0x0000888032217816 */ /* 0x000fe200000000ff */
[----:B------:R-:W-:Y:S02]  /*6210*/  IMAD R3, R41, R40, R3 ;  /* 0x0000002829037224 */ /* 0x000fe400078e0203 */
[C---:B------:R-:W-:Y:S02]  /*6220*/  IMAD R12, R38.reuse, R17, RZ ;  /* 0x00000011260c7224 */ /* 0x040fe400078e02ff */
[C---:B------:R-:W-:Y:S02]  /*6230*/  IMAD R5, R38.reuse, R10, RZ ;  /* 0x0000000a26057224 */ /* 0x040fe400078e02ff */
[----:B------:R-:W-:Y:S02]  /*6240*/  IMAD R17, R38, R22, RZ ;  /* 0x0000001626117224 */ /* 0x000fe400078e02ff */
[----:B------:R-:W-:Y:S02]  /*6250*/  IMAD R4, R42, R40, R4 ;  /* 0x000000282a047224 */ /* 0x000fe400078e0204 */
[C---:B------:R-:W-:Y:S02]  /*6260*/  IMAD R22, R38.reuse, R27, RZ ;  /* 0x0000001b26167224 */ /* 0x040fe400078e02ff */
[----:B------:R-:W-:Y:S01]  /*6270*/  IMAD R27, R38, R32, RZ ;  /* 0x00000020261b7224 */ /* 0x000fe200078e02ff */
[----:B------:R-:W-:Y:S01]  /*6280*/  SHF.L.U32 R32, R50, 0x8, RZ ;  /* 0x0000000832207819 */ /* 0x000fe200000006ff */
[-C--:B------:R-:W-:Y:S02]  /*6290*/  IMAD R5, R0, R40.reuse, R5 ;  /* 0x0000002800057224 */ /* 0x080fe400078e0205 */
[----:B------:R-:W-:Y:S01]  /*62a0*/  IMAD.MOV.U32 R0, RZ, RZ, R33 ;  /* 0x000000ffff007224 */ /* 0x000fe200078e0021 */
[----:B------:R-:W-:Y:S01]  /*62b0*/  SHF.R.S32.HI R32, RZ, 0x18, R32 ;  /* 0x00000018ff207819 */ /* 0x000fe20000011420 */
[-C--:B------:R-:W-:Y:S01]  /*62c0*/  IMAD R6, R2, R40.reuse, R6 ;  /* 0x0000002802067224 */ /* 0x080fe200078e0206 */
[----:B------:R-:W-:Y:S01]  /*62d0*/  SHF.R.S32.HI R2, RZ, 0x18, R50 ;  /* 0x00000018ff027819 */ /* 0x000fe20000011432 */
[----:B------:R-:W-:Y:S01]  /*62e0*/  IMAD R7, R0, R40, R7 ;  /* 0x0000002800077224 */ /* 0x000fe200078e0207 */
[----:B------:R-:W-:Y:S01]  /*62f0*/  PRMT R0, R51, 0x8880, RZ ;  /* 0x0000888033007816 */ /* 0x000fe200000000ff */
[----:B------:R-:W-:Y:S01]  /*6300*/  IMAD R9, R38, R14, RZ ;  /* 0x0000000e26097224 */ /* 0x000fe200078e02ff */
[----:B------:R-:W-:Y:S01]  /*6310*/  I2IP.S8.S32.SAT R6, R6, R5, RZ ;  /* 0x0000000506067239 */ /* 0x000fe200000014ff */
[-C--:B------:R-:W-:Y:S01]  /*6320*/  IMAD R8, R31, R40.reuse, R8 ;  /* 0x000000281f087224 */ /* 0x080fe200078e0208 */
[C---:B------:R-:W-:Y:S01]  /*6330*/  SHF.L.U32 R31, R51.reuse, 0x8, RZ ;  /* 0x00000008331f7819 */ /* 0x040fe200000006ff */
[----:B------:R-:W-:Y:S01]  /*6340*/  IMAD R10, R38, R15, RZ ;  /* 0x0000000f260a7224 */ /* 0x000fe200078e02ff */
[----:B------:R-:W-:Y:S01]  /*6350*/  I2IP.S8.S32.SAT R53, R4, R3, R6 ;  /* 0x0000000304357239 */ /* 0x000fe20000001406 */
[-C--:B------:R-:W-:Y:S01]  /*6360*/  IMAD R9, R32, R40.reuse, R9 ;  /* 0x0000002820097224 */ /* 0x080fe200078e0209 */
[----:B------:R-:W-:Y:S01]  /*6370*/  SHF.R.S32.HI R5, RZ, 0x18, R31 ;  /* 0x00000018ff057819 */ /* 0x000fe2000001141f */
[-C--:B------:R-:W-:Y:S01]  /*6380*/  IMAD R10, R2, R40.reuse, R10 ;  /* 0x00000028020a7224 */ /* 0x080fe200078e020a */
[----:B------:R-:W-:Y:S01]  /*6390*/  SHF.L.U32 R2, R51, 0x10, RZ ;  /* 0x0000001033027819 */ /* 0x000fe200000006ff */
[----:B------:R-:W-:Y:S01]  /*63a0*/  IMAD R11, R0, R40, R11 ;  /* 0x00000028000b7224 */ /* 0x000fe200078e020b */
[----:B------:R-:W-:Y:S01]  /*63b0*/  SHF.R.S32.HI R0, RZ, 0x18, R51 ;  /* 0x00000018ff007819 */ /* 0x000fe20000011433 */
[C---:B------:R-:W-:Y:S01]  /*63c0*/  IMAD R15, R38.reuse, R20, RZ ;  /* 0x00000014260f7224 */ /* 0x040fe200078e02ff */
[----:B------:R-:W-:Y:S01]  /*63d0*/  SHF.R.S32.HI R2, RZ, 0x18, R2 ;  /* 0x00000018ff027819 */ /* 0x000fe20000011402 */
[C---:B------:R-:W-:Y:S01]  /*63e0*/  IMAD R14, R38.reuse, R19, RZ ;  /* 0x00000013260e7224 */ /* 0x040fe200078e02ff */
[C---:B----4-:R-:W-:Y:S01]  /*63f0*/  SHF.L.U32 R4, R45.reuse, 0x10, RZ ;  /* 0x000000102d047819 */ /* 0x050fe200000006ff */
[----:B------:R-:W-:Y:S01]  /*6400*/  IMAD R19, R38, R24, RZ ;  /* 0x0000001826137224 */ /* 0x000fe200078e02ff */
[----:B------:R-:W-:Y:S01]  /*6410*/  PRMT R3, R45, 0x8880, RZ ;  /* 0x000088802d037816 */ /* 0x000fe200000000ff */
[-C--:B------:R-:W-:Y:S01]  /*6420*/  IMAD R12, R2, R40.reuse, R12 ;  /* 0x00000028020c7224 */ /* 0x080fe200078e020c */
[----:B------:R-:W-:Y:S01]  /*6430*/  PRMT R2, R44, 0x8880, RZ ;  /* 0x000088802c027816 */ /* 0x000fe200000000ff */
[-C--:B------:R-:W-:Y:S01]  /*6440*/  IMAD R13, R5, R40.reuse, R13 ;  /* 0x00000028050d7224 */ /* 0x080fe200078e020d */
[----:B------:R-:W-:Y:S01]  /*6450*/  SHF.R.S32.HI R4, RZ, 0x18, R4 ;  /* 0x00000018ff047819 */ /* 0x000fe20000011404 */
[----:B------:R-:W-:Y:S01]  /*6460*/  IMAD R14, R0, R40, R14 ;  /* 0x00000028000e7224 */ /* 0x000fe200078e020e */
[----:B------:R-:W-:Y:S01]  /*6470*/  MOV R0, R2 ;  /* 0x0000000200007202 */ /* 0x000fe20000000f00 */
[----:B------:R-:W-:Y:S01]  /*6480*/  IMAD.U32 R5, R44, 0x10000, RZ ;  /* 0x000100002c057824 */ /* 0x000fe200078e00ff */
[----:B------:R-:W-:Y:S01]  /*6490*/  I2IP.S8.S32.SAT R9, R10, R9, RZ ;  /* 0x000000090a097239 */ /* 0x000fe200000014ff */
[----:B------:R-:W-:Y:S01]  /*64a0*/  IMAD R20, R38, R25, RZ ;  /* 0x0000001926147224 */ /* 0x000fe200078e02ff */
[----:B------:R-:W-:Y:S01]  /*64b0*/  I2IP.S8.S32.SAT R13, R14, R13, RZ ;  /* 0x0000000d0e0d7239 */ /* 0x000fe200000014ff */
[----:B------:R-:W-:Y:S01]  /*64c0*/  IMAD R15, R0, R40, R15 ;  /* 0x00000028000f7224 */ /* 0x000fe200078e020f */
[----:B------:R-:W-:Y:S01]  /*64d0*/  SHF.R.S32.HI R2, RZ, 0x18, R5 ;  /* 0x00000018ff027819 */ /* 0x000fe20000011405 */
[----:B------:R-:W-:Y:S01]  /*64e0*/  IMAD R24, R38, R29, RZ ;  /* 0x0000001d26187224 */ /* 0x000fe200078e02ff */
[----:B------:R-:W-:Y:S01]  /*64f0*/  SHF.L.U32 R0, R44, 0x8, RZ ;  /* 0x000000082c007819 */ /* 0x000fe200000006ff */
[----:B------:R-:W-:Y:S01]  /*6500*/  IMAD R25, R38, R30, RZ ;  /* 0x0000001e26197224 */ /* 0x000fe200078e02ff */
[----:B------:R-:W-:Y:S01]  /*6510*/  I2IP.S8.S32.SAT R54, R8, R7, R9 ;  /* 0x0000000708367239 */ /* 0x000fe20000001409 */
[----:B------:R-:W-:Y:S01]  /*6520*/  IMAD R16, R2, R40, R16 ;  /* 0x0000002802107224 */ /* 0x000fe200078e0210 */
[----:B------:R-:W-:Y:S01]  /*6530*/  SHF.R.S32.HI R0, RZ, 0x18, R0 ;  /* 0x00000018ff007819 */ /* 0x000fe20000011400 */
[----:B------:R-:W-:Y:S01]  /*6540*/  IMAD R29, R38, R34, RZ ;  /* 0x00000022261d7224 */ /* 0x000fe200078e02ff */
[----:B------:R-:W-:Y:S01]  /*6550*/  SHF.R.S32.HI R2, RZ, 0x18, R44 ;  /* 0x00000018ff027819 */ /* 0x000fe2000001142c */
[----:B------:R-:W-:Y:S01]  /*6560*/  IMAD.SHL.U32 R5, R45, 0x100, RZ ;  /* 0x000001002d057824 */ /* 0x000fe200078e00ff */
[----:B------:R-:W-:Y:S01]  /*6570*/  I2IP.S8.S32.SAT R55, R12, R11, R13 ;  /* 0x0000000b0c377239 */ /* 0x000fe2000000140d */
[-C--:B------:R-:W-:Y:S02]  /*6580*/  IMAD R17, R0, R40.reuse, R17 ;  /* 0x0000002800117224 */ /* 0x080fe400078e0211 */
[-C--:B------:R-:W-:Y:S01]  /*6590*/  IMAD R18, R2, R40.reuse, R18 ;  /* 0x0000002802127224 */ /* 0x080fe200078e0212 */
[----:B------:R-:W-:Y:S01]  /*65a0*/  SHF.R.S32.HI R0, RZ, 0x18, R5 ;  /* 0x00000018ff007819 */ /* 0x000fe20000011405 */
[-C--:B------:R-:W-:Y:S01]  /*65b0*/  IMAD R19, R3, R40.reuse, R19 ;  /* 0x0000002803137224 */ /* 0x080fe200078e0213 */
[----:B------:R-:W-:Y:S01]  /*65c0*/  SHF.R.S32.HI R2, RZ, 0x18, R45 ;  /* 0x00000018ff027819 */ /* 0x000fe2000001142d */
[-C--:B------:R-:W-:Y:S01]  /*65d0*/  IMAD R20, R4, R40.reuse, R20 ;  /* 0x0000002804147224 */ /* 0x080fe200078e0214 */
[----:B------:R-:W-:Y:S01]  /*65e0*/  SHF.L.U32 R4, R46, 0x10, RZ ;  /* 0x000000102e047819 */ /* 0x000fe200000006ff */
[-C--:B------:R-:W-:Y:S01]  /*65f0*/  IMAD R21, R0, R40.reuse, R21 ;  /* 0x0000002800157224 */ /* 0x080fe200078e0215 */
[C---:B------:R-:W-:Y:S01]  /*6600*/  PRMT R0, R46.reuse, 0x8880, RZ ;  /* 0x000088802e007816 */ /* 0x040fe200000000ff */
[----:B------:R1:W-:Y:S01]  /*6610*/  STS.128 [R69+UR44+0x2200], R52 ;  /* 0x0022003445007988 */ /* 0x0003e20008000c2c */
[----:B------:R-:W-:Y:S01]  /*6620*/  SHF.L.U32 R3, R46, 0x8, RZ ;  /* 0x000000082e037819 */ /* 0x000fe200000006ff */
[-C--:B------:R-:W-:Y:S01]  /*6630*/  IMAD R22, R2, R40.reuse, R22 ;  /* 0x0000002802167224 */ /* 0x080fe200078e0216 */
[----:B------:R-:W-:Y:S01]  /*6640*/  SHF.R.S32.HI R2, RZ, 0x18, R4 ;  /* 0x00000018ff027819 */ /* 0x000fe20000011404 */
[-C--:B------:R-:W-:Y:S01]  /*6650*/  IMAD R23, R0, R40.reuse, R23 ;  /* 0x0000002800177224 */ /* 0x080fe200078e0217 */
[----:B------:R-:W-:Y:S01]  /*6660*/  SHF.R.S32.HI R3, RZ, 0x18, R3 ;  /* 0x00000018ff037819 */ /* 0x000fe20000011403 */
[----:B------:R-:W-:Y:S01]  /*6670*/  IMAD R30, R38, R35, RZ ;  /* 0x00000023261e7224 */ /* 0x000fe200078e02ff */
[----:B------:R-:W-:Y:S01]  /*6680*/  SHF.R.S32.HI R0, RZ, 0x18, R46 ;  /* 0x00000018ff007819 */ /* 0x000fe2000001142e */
[-C--:B------:R-:W-:Y:S01]  /*6690*/  IMAD R24, R2, R40.reuse, R24 ;  /* 0x0000002802187224 */ /* 0x080fe200078e0218 */
[----:B------:R-:W-:Y:S01]  /*66a0*/  PRMT R2, R47, 0x8880, RZ ;  /* 0x000088802f027816 */ /* 0x000fe200000000ff */
[-C--:B------:R-:W-:Y:S01]  /*66b0*/  IMAD R25, R3, R40.reuse, R25 ;  /* 0x0000002803197224 */ /* 0x080fe200078e0219 */
[C---:B------:R-:W-:Y:S01]  /*66c0*/  SHF.L.U32 R3, R47.reuse, 0x10, RZ ;  /* 0x000000102f037819 */ /* 0x040fe200000006ff */
[----:B------:R-:W-:Y:S01]  /*66d0*/  IMAD.SHL.U32 R4, R47, 0x100, RZ ;  /* 0x000001002f047824 */ /* 0x000fe200078e00ff */
[----:B------:R-:W-:Y:S01]  /*66e0*/  SHF.R.S32.HI R5, RZ, 0x18, R47 ;  /* 0x00000018ff057819 */ /* 0x000fe2000001142f */
[-C--:B------:R-:W-:Y:S01]  /*66f0*/  IMAD R26, R0, R40.reuse, R26 ;  /* 0x00000028001a7224 */ /* 0x080fe200078e021a */
[----:B------:R-:W-:Y:S01]  /*6700*/  SHF.R.S32.HI R3, RZ, 0x18, R3 ;  /* 0x00000018ff037819 */ /* 0x000fe20000011403 */
[-C--:B------:R-:W-:Y:S01]  /*6710*/  IMAD R27, R2, R40.reuse, R27 ;  /* 0x00000028021b7224 */ /* 0x080fe200078e021b */
[----:B------:R-:W-:Y:S02]  /*6720*/  SHF.R.S32.HI R4, RZ, 0x18, R4 ;  /* 0x00000018ff047819 */ /* 0x000fe40000011404 */
[----:B------:R-:W-:Y:S01]  /*6730*/  I2IP.S8.S32.SAT R17, R18, R17, RZ ;  /* 0x0000001112117239 */ /* 0x000fe200000014ff */
[-C--:B------:R-:W-:Y:S01]  /*6740*/  IMAD R28, R3, R40.reuse, R28 ;  /* 0x00000028031c7224 */ /* 0x080fe200078e021c */
[----:B------:R-:W-:Y:S01]  /*6750*/  I2IP.S8.S32.SAT R21, R22, R21, RZ ;  /* 0x0000001516157239 */ /* 0x000fe200000014ff */
[-C--:B------:R-:W-:Y:S01]  /*6760*/  IMAD R29, R4, R40.reuse, R29 ;  /* 0x00000028041d7224 */ /* 0x080fe200078e021d */
[----:B------:R-:W-:Y:S01]  /*6770*/  I2IP.S8.S32.SAT R16, R16, R15, R17 ;  /* 0x0000000f10107239 */ /* 0x000fe20000001411 */
[----:B------:R-:W-:Y:S01]  /*6780*/  IMAD R30, R5, R40, R30 ;  /* 0x00000028051e7224 */ /* 0x000fe200078e021e */
[----:B------:R-:W-:Y:S02]  /*6790*/  I2IP.S8.S32.SAT R17, R20, R19, R21 ;  /* 0x0000001314117239 */ /* 0x000fe40000001415 */
[----:B------:R-:W-:Y:S02]  /*67a0*/  I2IP.S8.S32.SAT R18, R26, R25, RZ ;  /* 0x000000191a127239 */ /* 0x000fe400000014ff */
[----:B------:R-:W-:Y:S02]  /*67b0*/  I2IP.S8.S32.SAT R19, R30, R29, RZ ;  /* 0x0000001d1e137239 */ /* 0x000fe400000014ff */
[----:B------:R-:W-:Y:S02]  /*67c0*/  IADD3 R2, PT, PT, R69, UR44, RZ ;  /* 0x0000002c45027c10 */ /* 0x000fe4000fffe0ff */
[----:B------:R-:W-:Y:S02]  /*67d0*/  SHF.L.U32 R0, R79, 0x4, RZ ;  /* 0x000000044f007819 */ /* 0x000fe400000006ff */
[----:B------:R-:W-:Y:S02]  /*67e0*/  I2IP.S8.S32.SAT R18, R24, R23, R18 ;  /* 0x0000001718127239 */ /* 0x000fe40000001412 */
[----:B------:R-:W-:Y:S02]  /*67f0*/  I2IP.S8.S32.SAT R19, R28, R27, R19 ;  /* 0x0000001b1c137239 */ /* 0x000fe40000001413 */
[----:B------:R-:W-:Y:S02]  /*6800*/  IADD3 R87, PT, PT, R2, R0, RZ ;  /* 0x0000000002577210 */ /* 0x000fe40007ffe0ff */
[----:B------:R-:W-:Y:S02]  /*6810*/  LEA R3, R81, UR44, 0x3 ;  /* 0x0000002c51037c11 */ /* 0x000fe4000f8e18ff */
[----:B------:R-:W-:Y:S01]  /*6820*/  @P6 SHF.L.U32 R4, R80, 0x1f, RZ ;  /* 0x0000001f50046819 */ /* 0x000fe200000006ff */
[----:B------:R1:W-:Y:S01]  /*6830*/  STS.128 [R87+0x2210], R16 ;  /* 0x0022101057007388 */ /* 0x0003e20000000c00 */
[----:B------:R-:W-:Y:S01]  /*6840*/  @!PT LDS RZ, [RZ] ;  /* 0x00000000fffff984 */ /* 0x000fe20000000800 */
[----:B------:R-:W-:Y:S01]  /*6850*/  @!PT LDS RZ, [RZ] ;  /* 0x00000000fffff984 */ /* 0x000fe20000000800 */
[----:B------:R-:W-:Y:S01]  /*6860*/  @!PT LDS RZ, [RZ] ;  /* 0x00000000fffff984 */ /* 0x000fe20000000800 */
[----:B------:R-:W-:Y:S01]  /*6870*/  @!PT LDS RZ, [RZ] ;  /* 0x00000000fffff984 */ /* 0x000fe20000000800 */
[----:B------:R2:W-:Y:S07]  /*6880*/  MEMBAR.ALL.CTA ;  /* 0x0000000000007992 */ /* 0x0005ee0000008000 */
[----:B--2---:R-:W2:Y:S02]  /*6890*/  FENCE.VIEW.ASYNC.S ;  /* 0x00000000000073c6 */ /* 0x004ea40000000000 */
[----:B--2---:R-:W-:Y:S06]  /*68a0*/  BAR.SYNC.DEFER_BLOCKING 0x1, 0x80 ;  /* 0x0042000000007b1d */ /* 0x004fec0000010000 */
[----:B------:R-:W-:Y:S05]  /*68b0*/  @P0 BRA `(.L_x_101) ;  /* 0x0000000000280947 */ /* 0x000fea0003800000 */
[----:B------:R-:W2:Y:S01]  /*68c0*/  LDCU.64 UR6, c[0x0][0x348] ;  /* 0x00006900ff0677ac */ /* 0x000ea20008000a00 */
[----:B------:R-:W-:Y:S01]  /*68d0*/  UIADD3 UR4, UPT, UPT, UR44, 0x2200, URZ ;  /* 0x000022002c047890 */ /* 0x000fe2000fffe0ff */
[----:B------:R-:W-:Y:S05]  /*68e0*/  UMOV UR51, UR36 ;  /* 0x0000002400337c82 */ /* 0x000fea0008000000 */
[----:B------:R-:W-:Y:S04]  /*68f0*/  MOV R85, UR4 ;  /* 0x0000000400557c02 */ /* 0x000fe80008000f00 */
[----:B------:R-:W-:Y:S01]  /*6900*/  R2UR UR48, R85 ;  /* 0x00000000553072ca */ /* 0x000fe200000e0000 */
[----:B--2---:R-:W-:Y:S04]  /*6910*/  UIADD3 UR4, UP0, UPT, UR6, 0x680, URZ ;  /* 0x0000068006047890 */ /* 0x004fe8000ff1e0ff */
[----:B------:R-:W-:Y:S09]  /*6920*/  UIADD3.X UR5, UPT, UPT, URZ, UR7, URZ, UP0, !UPT ;  /* 0x00000007ff057290 */ /* 0x000ff200087fe4ff */
[----:B------:R2:W-:Y:S01]  /*6930*/  UTMASTG.3D [UR48], [UR4] ;  /* 0x00000030040073b5 */ /* 0x0005e20008010000 */
[----:B------:R0:W-:Y:S01]  /*6940*/  UTMACMDFLUSH ;  /* 0x00000000000079b7 */ /* 0x0001e20000000000 */
[----:B--2---:R-:W-:Y:S04]  /*6950*/  DEPBAR.LE SB0, 0x1 ;  /* 0x000080400000791a */ /* 0x004fe80000000000 */
.L_x_101:
[----:B------:R-:W-:Y:S05]  /*6960*/  BSYNC.RECONVERGENT B0 ;  /* 0x0000000000007941 */ /* 0x000fea0003800200 */
.L_x_100:
[----:B------:R-:W-:Y:S06]  /*6970*/  BAR.SYNC.DEFER_BLOCKING 0x1, 0x80 ;  /* 0x0042000000007b1d */ /* 0x000fec0000010000 */
[----:B------:R-:W2:Y:S01]  /*6980*/  @P6 SYNCS.PHASECHK.TRANS64.TRYWAIT P0, [R3+URZ+0x30], R4 ;  /* 0x00003004030065a7 */ /* 0x000ea200080011ff */
[----:B------:R-:W-:Y:S01]  /*6990*/  BSSY B1, `(.L_x_102) ;  /* 0x000001f000017945 */ /* 0x000fe20003800000 */
[----:B--2---:R-:W-:Y:S03]  /*69a0*/  @P6 SEL R56, RZ, 0x1, !P0 ;  /* 0x00000001ff386807 */ /* 0x004fe60004000000 */
[----:B------:R-:W-:Y:S05]  /*69b0*/  @!P6 BRA `(.L_x_103) ;  /* 0x000000000070e947 */ /* 0x000fea0003800000 */
[----:B------:R-:W-:Y:S01]  /*69c0*/  ISETP.NE.AND P1, PT, R57, RZ, PT ;  /* 0x000000ff3900720c */ /* 0x000fe20003f25270 */
[----:B------:R-:W-:Y:S01]  /*69d0*/  BSSY B0, `(.L_x_104) ;  /* 0x0000008000007945 */ /* 0x000fe20003800000 */
[----:B------:R-:W-:Y:S11]  /*69e0*/  ISETP.NE.AND P0, PT, R56, RZ, PT ;  /* 0x000000ff3800720c */ /* 0x000ff60003f05270 */
[----:B------:R-:W-:Y:S04]  /*69f0*/  @P1 IMAD R2, R81, 0x1000, R2 ;  /* 0x0000100051021824 */ /* 0x000fe800078e0202 */
[----:B------:R-:W-:Y:S01]  /*6a00*/  @P1 IMAD.IADD R4, R0, 0x1, R2 ;  /* 0x0000000100041824 */ /* 0x000fe200078e0202 */
[----:B------:R-:W-:Y:S06]  /*6a10*/  @P0 BRA `(.L_x_105) ;  /* 0x00000000000c0947 */ /* 0x000fec0003800000 */
[----:B------:R-:W-:Y:S04]  /*6a20*/  SHF.L.U32 R0, R80, 0x1f, RZ ;  /* 0x0000001f50007819 */ /* 0x000fe800000006ff */
[----:B------:R-:W2:Y:S02]  /*6a30*/  SYNCS.PHASECHK.TRANS64.TRYWAIT P0, [R3+URZ+0x30], R0 ;  /* 0x00003000030075a7 */ /* 0x000ea400080011ff */
[----:B--2---:R-:W-:Y:S05]  /*6a40*/  @!P0 BRA `(.L_x_106) ;  /* 0x0000001400b88947 */ /* 0x004fea0003800000 */
.L_x_105:
[----:B------:R-:W-:Y:S05]  /*6a50*/  BSYNC B0 ;  /* 0x0000000000007941 */ /* 0x000fea0003800000 */
.L_x_104:
[----:B------:R-:W-:Y:S01]  /*6a60*/  ISETP.NE.AND P0, PT, R57, RZ, PT ;  /* 0x000000ff3900720c */ /* 0x000fe20003f05270 */
[----:B--2---:R-:W-:Y:S02]  /*6a70*/  VIADD R3, R3, 0x40 ;  /* 0x0000004003037836 */ /* 0x004fe40000000000 */
[----:B------:R-:W-:Y:S02]  /*6a80*/  IMAD.U32 R0, RZ, RZ, UR45 ;  /* 0x0000002dff007e24 */ /* 0x000fe4000f8e00ff */
[----:B------:R-:W-:Y:S03]  /*6a90*/  VIADD R81, R81, 0x1 ;  /* 0x0000000151517836 */ /* 0x000fe60000000000 */
[----:B------:R-:W-:Y:S05]  /*6aa0*/  PRMT R0, R0, 0x654, R3 ;  /* 0x0000065400007816 */ /* 0x000fea0000000003 */
[----:B------:R2:W3:Y:S04]  /*6ab0*/  @P0 LDS.128 R48, [R2+0x200] ;  /* 0x0002000002300984 */ /* 0x0004e80000000c00 */
        /* <DEDUP_REMOVED lines=11> */
[----:B--23--:R-:W-:Y:S02]  /*6b70*/  LOP3.LUT R80, R80, R0, RZ, 0x3c, !PT ;  /* 0x0000000050507212 */ /* 0x00cfe400078e3cff */
.L_x_103:
[----:B------:R-:W-:Y:S05]  /*6b80*/  BSYNC B1 ;  /* 0x0000000000017941 */ /* 0x000fea0003800000 */
.L_x_102:
[----:B------:R-:W-:Y:S05]  /*6b90*/  VIADD R0, R39, 0x40 ;  /* 0x0000004027007836 */ /* 0x000fea0000000000 */
[----:B------:R-:W-:Y:S04]  /*6ba0*/  SHF.R.U32.HI R0, RZ, 0x15, R0 ;  /* 0x00000015ff007819 */ /* 0x000fe80000011600 */
[----:B------:R-:W-:Y:S11]  /*6bb0*/  LOP3.LUT P0, RZ, R0, 0x3, R75, 0x48, !PT ;  /* 0x0000000300ff7812 */ /* 0x000ff6000780484b */
[----:B------:R-:W-:Y:S02]  /*6bc0*/  @!UPT UIADD3 URZ, UPT, UPT, URZ, URZ, URZ ;  /* 0x000000fffffff290 */ /* 0x000fe4000fffe0ff */
[----:B------:R-:W-:Y:S05]  /*6bd0*/  @!P0 BRA `(.L_x_107) ;  /* 0x0000000000408947 */ /* 0x000fea0003800000 */
[----:B------:R-:W2:Y:S01]  /*6be0*/  LDCU.64 UR8, c[0x4][0x70] ;  /* 0x01000e00ff0877ac */ /* 0x000ea20008000a00 */
[----:B------:R-:W-:Y:S01]  /*6bf0*/  MOV R3, 0x0 ;  /* 0x0000000000037802 */ /* 0x000fe20000000f00 */
[----:B------:R-:W-:Y:S02]  /*6c00*/  HFMA2 R12, -RZ, RZ, 0, 5.9604644775390625e-08 ;  /* 0x00000001ff0c7431 */ /* 0x000fe400000001ff */
[----:B------:R-:W-:Y:S02]  /*6c10*/  IMAD.MOV.U32 R8, RZ, RZ, 0x192 ;  /* 0x00000192ff087424 */ /* 0x000fe400078e00ff */
[----:B------:R-:W-:Y:S01]  /*6c20*/  IMAD.MOV.U32 R13, RZ, RZ, RZ ;  /* 0x000000ffff0d7224 */ /* 0x000fe200078e00ff */
[----:B------:R-:W3:Y:S01]  /*6c30*/  LDCU.64 UR6, c[0x4][0x78] ;  /* 0x01000f00ff0677ac */ /* 0x000ee20008000a00 */
[----:B------:R-:W1:Y:S01]  /*6c40*/  LDC.64 R2, c[0x4][R3] ;  /* 0x0100000003027b82 */ /* 0x000e620000000a00 */
[----:B------:R-:W5:Y:S01]  /*6c50*/  LDCU.64 UR4, c[0x4][0x10] ;  /* 0x01000200ff0477ac */ /* 0x000f620008000a00 */
[----:B--2---:R-:W-:Y:S01]  /*6c60*/  MOV R5, UR9 ;  /* 0x0000000900057c02 */ /* 0x004fe20008000f00 */
[----:B------:R-:W-:Y:S01]  /*6c70*/  IMAD.U32 R4, RZ, RZ, UR8 ;  /* 0x00000008ff047e24 */ /* 0x000fe2000f8e00ff */
[----:B---3--:R-:W-:Y:S01]  /*6c80*/  MOV R7, UR7 ;  /* 0x0000000700077c02 */ /* 0x008fe20008000f00 */
[----:B------:R-:W-:Y:S01]  /*6c90*/  IMAD.U32 R6, RZ, RZ, UR6 ;  /* 0x00000006ff067e24 */ /* 0x000fe2000f8e00ff */
[----:B-----5:R-:W-:Y:S01]  /*6ca0*/  MOV R11, UR5 ;  /* 0x00000005000b7c02 */ /* 0x020fe20008000f00 */
[----:B------:R-:W-:Y:S02]  /*6cb0*/  IMAD.U32 R10, RZ, RZ, UR4 ;  /* 0x00000004ff0a7e24 */ /* 0x000fe4000f8e00ff */
[----:B------:R-:W-:Y:S07]  /*6cc0*/  LEPC R20, `(.L_x_107) ;  /* 0x000000001014794e */ /* 0x000fee0000000000 */
[----:B-1--4-:R-:W-:Y:S05]  /*6cd0*/  CALL.ABS.NOINC R2 ;  /* 0x0000000002007343 */ /* 0x012fea0003c00000 */
.L_x_107:
[----:B------:R-:W-:Y:S01]  /*6ce0*/  ISETP.NE.AND P0, PT, R86, RZ, PT ;  /* 0x000000ff5600720c */ /* 0x000fe20003f05270 */
[----:B------:R-:W-:Y:S05]  /*6cf0*/  WARPSYNC.ALL ;  /* 0x0000000000007948 */ /* 0x000fea0003800000 */
[----:B------:R-:W-:Y:S01]  /*6d00*/  IMAD.SHL.U32 R66, R49, 0x100, RZ ;  /* 0x0000010031427824 */ /* 0x000fe200078e00ff */
[----:B------:R-:W-:Y:S01]  /*6d10*/  R2UR UR4, R39 ;  /* 0x00000000270472ca */ /* 0x000fe200000e0000 */
[----:B------:R-:W-:Y:S01]  /*6d20*/  IMAD.SHL.U32 R60, R51, 0x100, RZ ;  /* 0x00000100333c7824 */ /* 0x000fe200078e00ff */
[C---:B------:R-:W-:Y:S01]  /*6d30*/  SHF.L.U32 R2, R48.reuse, 0x10, RZ ;  /* 0x0000001030027819 */ /* 0x040fe200000006ff */
[----:B-1--4-:R-:W-:Y:S01]  /*6d40*/  IMAD.SHL.U32 R54, R45, 0x100, RZ ;  /* 0x000001002d367824 */ /* 0x012fe200078e00ff */
[C---:B------:R-:W-:Y:S01]  /*6d50*/  PRMT R0, R48.reuse, 0x8880, RZ ;  /* 0x0000888030007816 */ /* 0x040fe200000000ff */
[----:B------:R-:W-:Y:S01]  /*6d60*/  BSSY.RECONVERGENT B0, `(.L_x_108) ;  /* 0x000009f000007945 */ /* 0x000fe20003800200 */
[----:B------:R-:W-:Y:S02]  /*6d70*/  SHF.L.U32 R3, R48, 0x8, RZ ;  /* 0x0000000830037819 */ /* 0x000fe400000006ff */
[----:B------:R-:W-:Y:S02]  /*6d80*/  SHF.R.S32.HI R2, RZ, 0x18, R2 ;  /* 0x00000018ff027819 */ /* 0x000fe40000011402 */
[----:B------:R-:W-:Y:S02]  /*6d90*/  PRMT R68, R49, 0x8880, RZ ;  /* 0x0000888031447816 */ /* 0x000fe400000000ff */
[----:B------:R-:W-:Y:S01]  /*6da0*/  SHF.R.S32.HI R3, RZ, 0x18, R3 ;  /* 0x00000018ff037819 */ /* 0x000fe20000011403 */
[----:B------:R-:W-:Y:S01]  /*6db0*/  LDTM.16dp32bit_t0_t15.x32 R4, tmem[UR4+0x40] ;  /* 0x00004004000479ee */ /* 0x000fe20008a80000 */
[----:B------:R-:W1:Y:S01]  /*6dc0*/  LDTM.16dp32bit_t16_t31.x32 R4, tmem[UR4+0x60] ;  /* 0x00006004000479ee */ /* 0x000e620008aa0000 */
[----:B------:R-:W-:Y:S01]  /*6dd0*/  NOP ;  /* 0x0000000000007918 */ /* 0x000fe20000000000 */
[C---:B------:R-:W-:Y:S02]  /*6de0*/  SHF.L.U32 R63, R50.reuse, 0x8, RZ ;  /* 0x00000008323f7819 */ /* 0x040fe400000006ff */
[C---:B------:R-:W-:Y:S02]  /*6df0*/  PRMT R62, R51.reuse, 0x8880, RZ ;  /* 0x00008880333e7816 */ /* 0x040fe400000000ff */
[----:B------:R-:W-:Y:S02]  /*6e00*/  SHF.L.U32 R61, R51, 0x10, RZ ;  /* 0x00000010333d7819 */ /* 0x000fe400000006ff */
[----:B------:R-:W-:Y:S02]  /*6e10*/  R2UR UR5, R43 ;  /* 0x000000002b0572ca */ /* 0x000fe400000e0000 */
[----:B------:R-:W-:Y:S01]  /*6e20*/  SHF.R.S32.HI R39, RZ, 0x18, R48 ;  /* 0x00000018ff277819 */ /* 0x000fe20000011430 */
[----:B------:R-:W-:Y:S01]  /*6e30*/  IMAD.SHL.U32 R48, R47, 0x100, RZ ;  /* 0x000001002f307824 */ /* 0x000fe200078e00ff */
[----:B------:R-:W-:Y:S02]  /*6e40*/  SHF.L.U32 R67, R49, 0x10, RZ ;  /* 0x0000001031437819 */ /* 0x000fe400000006ff */
[C---:B------:R-:W-:Y:S02]  /*6e50*/  PRMT R65, R50.reuse, 0x8880, RZ ;  /* 0x0000888032417816 */ /* 0x040fe400000000ff */
[----:B------:R-:W-:Y:S02]  /*6e60*/  SHF.R.S32.HI R41, RZ, 0x18, R49 ;  /* 0x00000018ff297819 */ /* 0x000fe40000011431 */
[----:B------:R-:W-:Y:S02]  /*6e70*/  SHF.L.U32 R64, R50, 0x10, RZ ;  /* 0x0000001032407819 */ /* 0x000fe400000006ff */
[----:B------:R-:W-:Y:S01]  /*6e80*/  SHF.R.S32.HI R42, RZ, 0x18, R50 ;  /* 0x00000018ff2a7819 */ /* 0x000fe20000011432 */
[----:B------:R-:W-:Y:S01]  /*6e90*/  UIADD3 UR4, UPT, UPT, UR5, 0xa0, URZ ;  /* 0x000000a005047890 */ /* 0x000fe2000fffe0ff */
[----:B------:R-:W-:Y:S01]  /*6ea0*/  PRMT R59, R44, 0x8880, RZ ;  /* 0x000088802c3b7816 */ /* 0x000fe200000000ff */
[C---:B-1----:R-:W-:Y:S02]  /*6eb0*/  IMAD R4, R38.reuse, R4, RZ ;  /* 0x0000000426047224 */ /* 0x042fe400078e02ff */
[----:B------:R-:W-:Y:S01]  /*6ec0*/  UPRMT UR4, UR45, 0x654, UR4 ;  /* 0x000006542d047896 */ /* 0x000fe20008000004 */
[C---:B------:R-:W-:Y:S01]  /*6ed0*/  IMAD R5, R38.reuse, R5, RZ ;  /* 0x0000000526057224 */ /* 0x040fe200078e02ff */
[----:B------:R-:W-:Y:S01]  /*6ee0*/  SHF.R.S32.HI R43, RZ, 0x18, R51 ;  /* 0x00000018ff2b7819 */ /* 0x000fe20000011433 */
[----:B------:R-:W-:Y:S01]  /*6ef0*/  IMAD R6, R38, R6, RZ ;  /* 0x0000000626067224 */ /* 0x000fe200078e02ff */
[----:B------:R-:W-:Y:S01]  /*6f00*/  SHF.L.U32 R51, R46, 0x8, RZ ;  /* 0x000000082e337819 */ /* 0x000fe200000006ff */
[----:B------:R-:W-:Y:S01]  /*6f10*/  IMAD R4, R0, R40, R4 ;  /* 0x0000002800047224 */ /* 0x000fe200078e0204 */
[----:B------:R-:W-:Y:S01]  /*6f20*/  MOV R0, R68 ;  /* 0x0000004400007202 */ /* 0x000fe20000000f00 */
[----:B------:R-:W-:Y:S01]  /*6f30*/  IMAD R7, R38, R7, RZ ;  /* 0x0000000726077224 */ /* 0x000fe200078e02ff */
[----:B------:R-:W-:Y:S01]  /*6f40*/  SHF.L.U32 R58, R44, 0x10, RZ ;  /* 0x000000102c3a7819 */ /* 0x000fe200000006ff */
[-C--:B------:R-:W-:Y:S01]  /*6f50*/  IMAD R5, R2, R40.reuse, R5 ;  /* 0x0000002802057224 */ /* 0x080fe200078e0205 */
[----:B------:R-:W-:Y:S01]  /*6f60*/  SYNCS.ARRIVE.TRANS64.RED.A1T0 RZ, [UR4], RZ ;  /* 0x000000ffffff79a7 */ /* 0x000fe20008100404 */
[----:B------:R-:W-:Y:S01]  /*6f70*/  IMAD R6, R3, R40, R6 ;  /* 0x0000002803067224 */ /* 0x000fe200078e0206 */
[----:B------:R-:W-:Y:S01]  /*6f80*/  SHF.R.S32.HI R2, RZ, 0x18, R67 ;  /* 0x00000018ff027819 */ /* 0x000fe20000011443 */
[C---:B------:R-:W-:Y:S01]  /*6f90*/  IMAD R8, R38.reuse, R8, RZ ;  /* 0x0000000826087224 */ /* 0x040fe200078e02ff */
[----:B------:R-:W-:Y:S01]  /*6fa0*/  SHF.R.S32.HI R3, RZ, 0x18, R66 ;  /* 0x00000018ff037819 */ /* 0x000fe20000011442 */
[-C--:B------:R-:W-:Y:S01]  /*6fb0*/  IMAD R7, R39, R40.reuse, R7 ;  /* 0x0000002827077224 */ /* 0x080fe200078e0207 */
[----:B------:R-:W-:Y:S01]  /*6fc0*/  MOV R39, R65 ;  /* 0x0000004100277202 */ /* 0x000fe20000000f00 */
[----:B------:R-:W-:Y:S01]  /*6fd0*/  IMAD R9, R38, R9, RZ ;  /* 0x0000000926097224 */ /* 0x000fe200078e02ff */
[C---:B------:R-:W-:Y:S01]  /*6fe0*/  PRMT R56, R45.reuse, 0x8880, RZ ;  /* 0x000088802d387816 */ /* 0x040fe200000000ff */
[----:B------:R-:W-:Y:S01]  /*6ff0*/  IMAD R8, R0, R40, R8 ;  /* 0x0000002800087224 */ /* 0x000fe200078e0208 */
[----:B------:R-:W-:Y:S01]  /*7000*/  SHF.L.U32 R55, R45, 0x10, RZ ;  /* 0x000000102d377819 */ /* 0x000fe200000006ff */
[----:B------:R-:W-:Y:S01]  /*7010*/  IMAD R10, R38, R10, RZ ;  /* 0x0000000a260a7224 */ /* 0x000fe200078e02ff */
[----:B------:R-:W-:Y:S01]  /*7020*/  PRMT R53, R46, 0x8880, RZ ;  /* 0x000088802e357816 */ /* 0x000fe200000000ff */
[----:B------:R-:W-:Y:S01]  /*7030*/  IMAD R9, R2, R40, R9 ;  /* 0x0000002802097224 */ /* 0x000fe200078e0209 */
[----:B------:R-:W-:Y:S01]  /*7040*/  SHF.R.S32.HI R45, RZ, 0x18, R45 ;  /* 0x00000018ff2d7819 */ /* 0x000fe2000001142d */
[----:B------:R-:W-:Y:S01]  /*7050*/  IMAD R0, R38, R20, RZ ;  /* 0x0000001426007224 */ /* 0x000fe200078e02ff */
[----:B------:R-:W-:Y:S01]  /*7060*/  SHF.L.U32 R52, R46, 0x10, RZ ;  /* 0x000000102e347819 */ /* 0x000fe200000006ff */
[C---:B------:R-:W-:Y:S01]  /*7070*/  IMAD R11, R38.reuse, R11, RZ ;  /* 0x0000000b260b7224 */ /* 0x040fe200078e02ff */
[C---:B------:R-:W-:Y:S01]  /*7080*/  PRMT R50, R47.reuse, 0x8880, RZ ;  /* 0x000088802f327816 */ /* 0x040fe200000000ff */
[C---:B------:R-:W-:Y:S01]  /*7090*/  IMAD R2, R38.reuse, R21, RZ ;  /* 0x0000001526027224 */ /* 0x040fe200078e02ff */
[----:B------:R-:W-:Y:S01]  /*70a0*/  SHF.R.S32.HI R46, RZ, 0x18, R46 ;  /* 0x00000018ff2e7819 */ /* 0x000fe2000001142e */
[C---:B------:R-:W-:Y:S01]  /*70b0*/  IMAD R20, R38.reuse, R24, RZ ;  /* 0x0000001826147224 */ /* 0x040fe200078e02ff */
[----:B------:R-:W-:Y:S01]  /*70c0*/  SHF.L.U32 R49, R47, 0x10, RZ ;  /* 0x000000102f317819 */ /* 0x000fe200000006ff */
[C---:B------:R-:W-:Y:S01]  /*70d0*/  IMAD R21, R38.reuse, R25, RZ ;  /* 0x0000001926157224 */ /* 0x040fe200078e02ff */
[----:B------:R-:W-:Y:S01]  /*70e0*/  SHF.R.S32.HI R47, RZ, 0x18, R47 ;  /* 0x00000018ff2f7819 */ /* 0x000fe2000001142f */
[----:B------:R-:W-:Y:S01]  /*70f0*/  IMAD R24, R38, R28, RZ ;  /* 0x0000001c26187224 */ /* 0x000fe200078e02ff */
[----:B------:R-:W-:Y:S01]  /*7100*/  SHF.L.U32 R57, R44, 0x8, RZ ;  /* 0x000000082c397819 */ /* 0x000fe200000006ff */
[----:B------:R-:W-:Y:S01]  /*7110*/  IMAD R10, R3, R40, R10 ;  /* 0x00000028030a7224 */ /* 0x000fe200078e020a */
[----:B------:R-:W-:Y:S01]  /*7120*/  SHF.R.S32.HI R44, RZ, 0x18, R44 ;  /* 0x00000018ff2c7819 */ /* 0x000fe2000001142c */
[----:B------:R-:W-:Y:S01]  /*7130*/  IMAD R12, R38, R12, RZ ;  /* 0x0000000c260c7224 */ /* 0x000fe200078e02ff */
[----:B------:R-:W-:Y:S01]  /*7140*/  IADD3 R36, PT, PT, R36, 0x1, RZ ;  /* 0x0000000124247810 */ /* 0x000fe20007ffe0ff */
[C---:B------:R-:W-:Y:S02]  /*7150*/  IMAD R25, R38.reuse, R29, RZ ;  /* 0x0000001d26197224 */ /* 0x040fe400078e02ff */
[C---:B------:R-:W-:Y:S01]  /*7160*/  IMAD R28, R38.reuse, R32, RZ ;  /* 0x00000020261c7224 */ /* 0x040fe200078e02ff */
[----:B------:R-:W-:Y:S01]  /*7170*/  SHF.R.S32.HI R32, RZ, 0x18, R64 ;  /* 0x00000018ff207819 */ /* 0x000fe20000011440 */
[C---:B------:R-:W-:Y:S01]  /*7180*/  IMAD R29, R38.reuse, R33, RZ ;  /* 0x00000021261d7224 */ /* 0x040fe200078e02ff */
[----:B------:R-:W-:Y:S01]  /*7190*/  I2IP.S8.S32.SAT R33, R7, R6, RZ ;  /* 0x0000000607217239 */ /* 0x000fe200000014ff */
[----:B------:R-:W-:Y:S01]  /*71a0*/  IMAD R11, R41, R40, R11 ;  /* 0x00000028290b7224 */ /* 0x000fe200078e020b */
[----:B------:R-:W-:Y:S01]  /*71b0*/  SHF.R.S32.HI R6, RZ, 0x18, R63 ;  /* 0x00000018ff067819 */ /* 0x000fe2000001143f */
[C---:B------:R-:W-:Y:S01]  /*71c0*/  IMAD R13, R38.reuse, R13, RZ ;  /* 0x0000000d260d7224 */ /* 0x040fe200078e02ff */
[----:B------:R-:W-:Y:S01]  /*71d0*/  MOV R7, R62 ;  /* 0x0000003e00077202 */ /* 0x000fe20000000f00 */
[C---:B------:R-:W-:Y:S02]  /*71e0*/  IMAD R14, R38.reuse, R14, RZ ;  /* 0x0000000e260e7224 */ /* 0x040fe400078e02ff */
[C---:B------:R-:W-:Y:S02]  /*71f0*/  IMAD R3, R38.reuse, R22, RZ ;  /* 0x0000001626037224 */ /* 0x040fe400078e02ff */
[----:B------:R-:W-:Y:S02]  /*7200*/  IMAD R12, R39, R40, R12 ;  /* 0x00000028270c7224 */ /* 0x000fe400078e020c */
[C---:B------:R-:W-:Y:S02]  /*7210*/  IMAD R22, R38.reuse, R26, RZ ;  /* 0x0000001a26167224 */ /* 0x040fe400078e02ff */
[C---:B------:R-:W-:Y:S02]  /*7220*/  IMAD R15, R38.reuse, R15, RZ ;  /* 0x0000000f260f7224 */ /* 0x040fe400078e02ff */
[----:B------:R-:W-:Y:S02]  /*7230*/  IMAD R26, R38, R30, RZ ;  /* 0x0000001e261a7224 */ /* 0x000fe400078e02ff */
[----:B------:R-:W-:Y:S02]  /*7240*/  IMAD R13, R32, R40, R13 ;  /* 0x00000028200d7224 */ /* 0x000fe400078e020d */
[C---:B------:R-:W-:Y:S01]  /*7250*/  IMAD R30, R38.reuse, R34, RZ ;  /* 0x00000022261e7224 */ /* 0x040fe200078e02ff */
[----:B------:R-:W-:Y:S01]  /*7260*/  I2IP.S8.S32.SAT R34, R11, R10, RZ ;  /* 0x0000000a0b227239 */ /* 0x000fe200000014ff */
[----:B------:R-:W-:Y:S01]  /*7270*/  IMAD R16, R38, R16, RZ ;  /* 0x0000001026107224 */ /* 0x000fe200078e02ff */
[----:B------:R-:W-:Y:S01]  /*7280*/  SHF.R.S32.HI R10, RZ, 0x18, R61 ;  /* 0x00000018ff0a7819 */ /* 0x000fe2000001143d */
[----:B------:R-:W-:Y:S01]  /*7290*/  IMAD R14, R6, R40, R14 ;  /* 0x00000028060e7224 */ /* 0x000fe200078e020e */
[----:B------:R-:W-:Y:S01]  /*72a0*/  I2IP.S8.S32.SAT R61, R9, R8, R34 ;  /* 0x00000008093d7239 */ /* 0x000fe20000001422 */
[----:B------:R-:W-:Y:S01]  /*72b0*/  IMAD R17, R38, R17, RZ ;  /* 0x0000001126117224 */ /* 0x000fe200078e02ff */
[----:B------:R-:W-:Y:S01]  /*72c0*/  SHF.R.S32.HI R11, RZ, 0x18, R60 ;  /* 0x00000018ff0b7819 */ /* 0x000fe2000001143c */
[----:B------:R-:W-:Y:S01]  /*72d0*/  IMAD R15, R42, R40, R15 ;  /* 0x000000282a0f7224 */ /* 0x000fe200078e020f */
[----:B------:R-:W-:Y:S01]  /*72e0*/  I2IP.S8.S32.SAT R60, R5, R4, R33 ;  /* 0x00000004053c7239 */ /* 0x000fe20000001421 */
[C---:B------:R-:W-:Y:S01]  /*72f0*/  IMAD R18, R38.reuse, R18, RZ ;  /* 0x0000001226127224 */ /* 0x040fe200078e02ff */
[----:B------:R-:W-:Y:S01]  /*7300*/  SHF.R.S32.HI R5, RZ, 0x18, R58 ;  /* 0x00000018ff057819 */ /* 0x000fe2000001143a */
[----:B------:R-:W-:Y:S01]  /*7310*/  IMAD R16, R7, R40, R16 ;  /* 0x0000002807107224 */ /* 0x000fe200078e0210 */
[----:B------:R-:W-:Y:S01]  /*7320*/  I2IP.S8.S32.SAT R14, R15, R14, RZ ;  /* 0x0000000e0f0e7239 */ /* 0x000fe200000014ff */
[----:B------:R-:W-:Y:S01]  /*7330*/  IMAD R19, R38, R19, RZ ;  /* 0x0000001326137224 */ /* 0x000fe200078e02ff */
[----:B------:R-:W-:Y:S01]  /*7340*/  SHF.R.S32.HI R7, RZ, 0x18, R48 ;  /* 0x00000018ff077819 */ /* 0x000fe20000011430 */
[----:B------:R-:W-:Y:S01]  /*7350*/  IMAD R17, R10, R40, R17 ;  /* 0x000000280a117224 */ /* 0x000fe200078e0211 */
[----:B------:R-:W-:Y:S01]  /*7360*/  I2IP.S8.S32.SAT R62, R13, R12, R14 ;  /* 0x0000000c0d3e7239 */ /* 0x000fe2000000140e */
[-C--:B------:R-:W-:Y:S01]  /*7370*/  IMAD R18, R11, R40.reuse, R18 ;  /* 0x000000280b127224 */ /* 0x080fe200078e0212 */
[----:B------:R-:W-:Y:S01]  /*7380*/  SHF.R.S32.HI R6, RZ, 0x18, R57 ;  /* 0x00000018ff067819 */ /* 0x000fe20000011439 */
[----:B------:R-:W-:Y:S02]  /*7390*/  IMAD.MOV.U32 R4, RZ, RZ, R59 ;  /* 0x000000ffff047224 */ /* 0x000fe400078e003b */
[-C--:B------:R-:W-:Y:S02]  /*73a0*/  IMAD R19, R43, R40.reuse, R19 ;  /* 0x000000282b137224 */ /* 0x080fe400078e0213 */
[----:B------:R-:W-:Y:S01]  /*73b0*/  IMAD R0, R4, R40, R0 ;  /* 0x0000002804007224 */ /* 0x000fe200078e0200 */
[----:B------:R-:W-:Y:S01]  /*73c0*/  MOV R4, R56 ;  /* 0x0000003800047202 */ /* 0x000fe20000000f00 */
[----:B------:R-:W-:Y:S01]  /*73d0*/  IMAD R23, R38, R23, RZ ;  /* 0x0000001726177224 */ /* 0x000fe200078e02ff */
[----:B------:R-:W-:Y:S01]  /*73e0*/  I2IP.S8.S32.SAT R18, R19, R18, RZ ;  /* 0x0000001213127239 */ /* 0x000fe200000014ff */
[-C--:B------:R-:W-:Y:S01]  /*73f0*/  IMAD R2, R5, R40.reuse, R2 ;  /* 0x0000002805027224 */ /* 0x080fe200078e0202 */
[----:B------:R-:W-:Y:S01]  /*7400*/  SHF.R.S32.HI R5, RZ, 0x18, R55 ;  /* 0x00000018ff057819 */ /* 0x000fe20000011437 */
[----:B------:R-:W-:Y:S01]  /*7410*/  IMAD R3, R6, R40, R3 ;  /* 0x0000002806037224 */ /* 0x000fe200078e0203 */
[----:B------:R-:W-:Y:S01]  /*7420*/  I2IP.S8.S32.SAT R63, R17, R16, R18 ;  /* 0x00000010113f7239 */ /* 0x000fe20000001412 */
[-C--:B------:R-:W-:Y:S01]  /*7430*/  IMAD R23, R44, R40.reuse, R23 ;  /* 0x000000282c177224 */ /* 0x080fe200078e0217 */
[----:B------:R-:W-:Y:S01]  /*7440*/  SHF.R.S32.HI R6, RZ, 0x18, R54 ;  /* 0x00000018ff067819 */ /* 0x000fe20000011436 */
[-C--:B------:R-:W-:Y:S01]  /*7450*/  IMAD R20, R4, R40.reuse, R20 ;  /* 0x0000002804147224 */ /* 0x080fe200078e0214 */
[----:B------:R-:W-:Y:S01]  /*7460*/  MOV R4, R53 ;  /* 0x0000003500047202 */ /* 0x000fe20000000f00 */
[----:B------:R1:W-:Y:S01]  /*7470*/  STS.128 [R69+UR44+0x3200], R60 ;  /* 0x0032003c45007988 */ /* 0x0003e20008000c2c */
[----:B------:R-:W-:Y:S01]  /*7480*/  IMAD R27, R38, R27, RZ ;  /* 0x0000001b261b7224 */ /* 0x000fe200078e02ff */
[----:B------:R-:W-:Y:S01]  /*7490*/  I2IP.S8.S32.SAT R3, R23, R3, RZ ;  /* 0x0000000317037239 */ /* 0x000fe200000014ff */
[-C--:B------:R-:W-:Y:S01]  /*74a0*/  IMAD R21, R5, R40.reuse, R21 ;  /* 0x0000002805157224 */ /* 0x080fe200078e0215 */
[----:B------:R-:W-:Y:S01]  /*74b0*/  SHF.R.S32.HI R5, RZ, 0x18, R52 ;  /* 0x00000018ff057819 */ /* 0x000fe20000011434 */
[-C--:B------:R-:W-:Y:S01]  /*74c0*/  IMAD R22, R6, R40.reuse, R22 ;  /* 0x0000002806167224 */ /* 0x080fe200078e0216 */
[----:B------:R-:W-:Y:S01]  /*74d0*/  SHF.R.S32.HI R6, RZ, 0x18, R49 ;  /* 0x00000018ff067819 */ /* 0x000fe20000011431 */
[-C--:B------:R-:W-:Y:S02]  /*74e0*/  IMAD R27, R45, R40.reuse, R27 ;  /* 0x000000282d1b7224 */ /* 0x080fe400078e021b */
[-C--:B------:R-:W-:Y:S01]  /*74f0*/  IMAD R24, R4, R40.reuse, R24 ;  /* 0x0000002804187224 */ /* 0x080fe200078e0218 */
[----:B------:R-:W-:Y:S01]  /*7500*/  SHF.R.S32.HI R4, RZ, 0x18, R51 ;  /* 0x00000018ff047819 */ /* 0x000fe20000011433 */
[----:B------:R-:W-:Y:S01]  /*7510*/  IMAD R25, R5, R40, R25 ;  /* 0x0000002805197224 */ /* 0x000fe200078e0219 */
[----:B------:R-:W-:Y:S01]  /*7520*/  MOV R5, R50 ;  /* 0x0000003200057202 */ /* 0x000fe20000000f00 */
[----:B------:R-:W-:Y:S02]  /*7530*/  IMAD R31, R38, R31, RZ ;  /* 0x0000001f261f7224 */ /* 0x000fe400078e02ff */
[----:B------:R-:W-:Y:S01]  /*7540*/  IMAD R26, R4, R40, R26 ;  /* 0x00000028041a7224 */ /* 0x000fe200078e021a */
[----:B------:R-:W-:Y:S01]  /*7550*/  I2IP.S8.S32.SAT R4, R2, R0, R3 ;  /* 0x0000000002047239 */ /* 0x000fe20000001403 */
[-C--:B------:R-:W-:Y:S02]  /*7560*/  IMAD R31, R46, R40.reuse, R31 ;  /* 0x000000282e1f7224 */ /* 0x080fe400078e021f */
[----:B------:R-:W-:Y:S01]  /*7570*/  IMAD R28, R5, R40, R28 ;  /* 0x00000028051c7224 */ /* 0x000fe200078e021c */
[----:B------:R-:W-:Y:S01]  /*7580*/  I2IP.S8.S32.SAT R5, R27, R22, RZ ;  /* 0x000000161b057239 */ /* 0x000fe200000014ff */
[----:B------:R-:W-:Y:S01]  /*7590*/  IMAD R29, R6, R40, R29 ;  /* 0x00000028061d7224 */ /* 0x000fe200078e021d */
[----:B------:R-:W-:Y:S01]  /*75a0*/  I2IP.S8.S32.SAT R6, R31, R26, RZ ;  /* 0x0000001a1f067239 */ /* 0x000fe200000014ff */
[----:B------:R-:W-:Y:S01]  /*75b0*/  IMAD R35, R38, R35, RZ ;  /* 0x0000002326237224 */ /* 0x000fe200078e02ff */
[----:B------:R-:W-:Y:S01]  /*75c0*/  I2IP.S8.S32.SAT R5, R21, R20, R5 ;  /* 0x0000001415057239 */ /* 0x000fe20000001405 */
[----:B------:R-:W-:Y:S01]  /*75d0*/  IMAD R30, R7, R40, R30 ;  /* 0x00000028071e7224 */ /* 0x000fe200078e021e */
[----:B------:R-:W-:Y:S01]  /*75e0*/  I2IP.S8.S32.SAT R6, R25, R24, R6 ;  /* 0x0000001819067239 */ /* 0x000fe20000001406 */
[----:B------:R-:W-:Y:S05]  /*75f0*/  IMAD R35, R47, R40, R35 ;  /* 0x000000282f237224 */ /* 0x000fea00078e0223 */
[----:B------:R-:W-:Y:S04]  /*7600*/  I2IP.S8.S32.SAT R7, R35, R30, RZ ;  /* 0x0000001e23077239 */ /* 0x000fe800000014ff */
[----:B------:R-:W-:Y:S05]  /*7610*/  I2IP.S8.S32.SAT R7, R29, R28, R7 ;  /* 0x0000001c1d077239 */ /* 0x000fea0000001407 */
        /* <DEDUP_REMOVED lines=10> */
[----:B------:R-:W-:Y:S02]  /*76c0*/  UIADD3 UR9, UPT, UPT, UR49, 0x40, URZ ;  /* 0x0000004031097890 */ /* 0x000fe4000fffe0ff */
[----:B------:R-:W-:Y:S01]  /*76d0*/  UIADD3 UR8, UPT, UPT, UR44, 0x3200, URZ ;  /* 0x000032002c087890 */ /* 0x000fe2000fffe0ff */
[----:B------:R-:W-:Y:S01]  /*76e0*/  UMOV UR10, UR50 ;  /* 0x00000032000a7c82 */ /* 0x000fe20008000000 */
[----:B------:R-:W-:Y:S01]  /*76f0*/  UMOV UR11, UR36 ;  /* 0x00000024000b7c82 */ /* 0x000fe20008000000 */
[----:B--2---:R-:W-:Y:S04]  /*7700*/  UIADD3 UR4, UP0, UPT, UR6, 0x680, URZ ;  /* 0x0000068006047890 */ /* 0x004fe8000ff1e0ff */
[----:B------:R-:W-:Y:S09]  /*7710*/  UIADD3.X UR5, UPT, UPT, URZ, UR7, URZ, UP0, !UPT ;  /* 0x00000007ff057290 */ /* 0x000ff200087fe4ff */
[----:B------:R2:W-:Y:S01]  /*7720*/  UTMASTG.3D [UR8], [UR4] ;  /* 0x00000008040073b5 */ /* 0x0005e20008010000 */
[----:B------:R0:W-:Y:S01]  /*7730*/  UTMACMDFLUSH ;  /* 0x00000000000079b7 */ /* 0x0001e20000000000 */
[----:B--2---:R-:W-:Y:S04]  /*7740*/  DEPBAR.LE SB0, 0x1 ;  /* 0x000080400000791a */ /* 0x004fe80000000000 */
.L_x_109:
[----:B------:R-:W-:Y:S05]  /*7750*/  BSYNC.RECONVERGENT B0 ;  /* 0x0000000000007941 */ /* 0x000fea0003800200 */
.L_x_108:
[----:B------:R-:W-:Y:S01]  /*7760*/  R2UR UR4, R76 ;  /* 0x000000004c0472ca */ /* 0x000fe200000e0000 */
[----:B------:R-:W-:Y:S01]  /*7770*/  BAR.SYNC.DEFER_BLOCKING 0x1, 0x80 ;  /* 0x0042000000007b1d */ /* 0x000fe20000010000 */
[----:B------:R-:W-:Y:S01]  /*7780*/  ISETP.NE.AND P0, PT, R78, 0x2, PT ;  /* 0x000000024e00780c */ /* 0x000fe20003f05270 */
[----:B------:R-:W-:Y:S01]  /*7790*/  UISETP.NE.AND UP0, UPT, UR46, URZ, UPT ;  /* 0x000000ff2e00728c */ /* 0x000fe2000bf05270 */
[----:B------:R-:W-:Y:S01]  /*77a0*/  ISETP.NE.AND P1, PT, R36, 0x4, PT ;  /* 0x000000042400780c */ /* 0x000fe20003f25270 */
[----:B------:R-:W-:Y:S01]  /*77b0*/  UIADD3 UR26, UPT, UPT, UR37, UR63, URZ ;  /* 0x0000003f251a7290 */ /* 0x000fe2000fffe0ff */
[----:B------:R-:W-:Y:S02]  /*77c0*/  SEL R2, RZ, 0x1, P0 ;  /* 0x00000001ff027807 */ /* 0x000fe40000000000 */
[----:B------:R-:W-:Y:S02]  /*77d0*/  SEL R0, RZ, 0x1, P1 ;  /* 0x00000001ff007807 */ /* 0x000fe40000800000 */
[----:B------:R-:W-:Y:S02]  /*77e0*/  LOP3.LUT R82, R82, R2, RZ, 0x3c, !PT ;  /* 0x0000000252527212 */ /* 0x000fe400078e3cff */
[----:B------:R-:W-:Y:S01]  /*77f0*/  LOP3.LUT R83, R83, R0, RZ, 0x3c, !PT ;  /* 0x0000000053537212 */ /* 0x000fe200078e3cff */
[----:B------:R-:W-:Y:S01]  /*7800*/  UIADD3 UR20, UPT, UPT, UR38, UR4, URZ ;  /* 0x0000000426147290 */ /* 0x000fe2000fffe0ff */
[----:B------:R-:W-:Y:S02]  /*7810*/  SEL R78, R78, RZ, P0 ;  /* 0x000000ff4e4e7207 */ /* 0x000fe40000000000 */
[----:B------:R-:W-:Y:S01]  /*7820*/  SEL R36, R36, RZ, P1 ;  /* 0x000000ff24247207 */ /* 0x000fe20000800000 */
[----:B------:R-:W-:Y:S01]  /*7830*/  UMOV UR36, UR59 ;  /* 0x0000003b00247c82 */ /* 0x000fe20008000000 */
[----:B------:R-:W-:Y:S07]  /*7840*/  BRA.U UP0, `(.L_x_110) ;  /* 0xffffffd500787547 */ /* 0x000fee000b83ffff */
[----:B------:R-:W-:Y:S05]  /*7850*/  EXIT ;  /* 0x000000000000794d */ /* 0x000fea0003800000 */
.L_x_24:
[----:B---3--:R3:W4:Y:S02]  /*7860*/  SYNCS.PHASECHK.TRANS64.TRYWAIT P0, [R0+URZ+0xd0], R2 ;  /* 0x0000d002000075a7 */ /* 0x00872400080011ff */
[----:B----4-:R-:W-:Y:S05]  /*7870*/  @!P0 NANOSLEEP.SYNCS 0x989680 ;  /* 0x009896800000895d */ /* 0x010fea0003900000 */
[----:B------:R-:W4:Y:S02]  /*7880*/  @!P0 SYNCS.PHASECHK.TRANS64 P0, [R0+URZ+0xd0], R2 ;  /* 0x0000d002000085a7 */ /* 0x000f2400080010ff */
[----:B----4-:R-:W-:Y:S05]  /*7890*/  @!P0 BRA `(.L_x_24) ;  /* 0xfffffffc00f08947 */ /* 0x010fea000383ffff */
[----:B------:R-:W-:Y:S05]  /*78a0*/  BRA `(.L_x_111) ;  /* 0xffffff9c00d87947 */ /* 0x000fea000383ffff */
.L_x_27:
[----:B--2---:R-:W-:-:S07]  /*78b0*/  MOV R0, UR33 ;  /* 0x0000002100007c02 */ /* 0x004fce0008000f00 */
.L_x_112:
[----:B--2---:R2:W3:Y:S02]  /*78c0*/  SYNCS.PHASECHK.TRANS64.TRYWAIT P0, [R0+URZ+0x18], R3 ;  /* 0x00001803000075a7 */ /* 0x0044e400080011ff */
[----:B---3--:R-:W-:Y:S05]  /*78d0*/  @!P0 NANOSLEEP.SYNCS 0x989680 ;  /* 0x009896800000895d */ /* 0x008fea0003900000 */
[----:B------:R-:W3:Y:S02]  /*78e0*/  @!P0 SYNCS.PHASECHK.TRANS64 P0, [R0+URZ+0x18], R3 ;  /* 0x00001803000085a7 */ /* 0x000ee400080010ff */
[----:B---3--:R-:W-:Y:S05]  /*78f0*/  @!P0 BRA `(.L_x_112) ;  /* 0xfffffffc00f08947 */ /* 0x008fea000383ffff */
[----:B------:R-:W-:Y:S05]  /*7900*/  BRA `(.L_x_26) ;  /* 0xffffffa000207947 */ /* 0x000fea000383ffff */
.L_x_34:
[----:B-1----:R-:W-:-:S07]  /*7910*/  MOV R0, UR17 ;  /* 0x0000001100007c02 */ /* 0x002fce0008000f00 */
.L_x_113:
[----:B-1----:R1:W2:Y:S02]  /*7920*/  SYNCS.PHASECHK.TRANS64.TRYWAIT P0, [R0+URZ+0x18], R3 ;  /* 0x00001803000075a7 */ /* 0x0022a400080011ff */
[----:B--2---:R-:W-:Y:S05]  /*7930*/  @!P0 NANOSLEEP.SYNCS 0x989680 ;  /* 0x009896800000895d */ /* 0x004fea0003900000 */
[----:B------:R-:W2:Y:S02]  /*7940*/  @!P0 SYNCS.PHASECHK.TRANS64 P0, [R0+URZ+0x18], R3 ;  /* 0x00001803000085a7 */ /* 0x000ea400080010ff */
[----:B--2---:R-:W-:Y:S05]  /*7950*/  @!P0 BRA `(.L_x_113) ;  /* 0xfffffffc00f08947 */ /* 0x004fea000383ffff */
[----:B------:R-:W-:Y:S05]  /*7960*/  BRA `(.L_x_33) ;  /* 0xffffffa000dc7947 */ /* 0x000fea000383ffff */
.L_x_39:
[----:B-1----:R1:W2:Y:S02]  /*7970*/  SYNCS.PHASECHK.TRANS64.TRYWAIT P0, [R3+URZ+0x60], R0 ;  /* 0x00006000030075a7 */ /* 0x0022a400080011ff */
[----:B--2---:R-:W-:Y:S05]  /*7980*/  @!P0 NANOSLEEP.SYNCS 0x989680 ;  /* 0x009896800000895d */ /* 0x004fea0003900000 */
[----:B------:R-:W2:Y:S02]  /*7990*/  @!P0 SYNCS.PHASECHK.TRANS64 P0, [R3+URZ+0x60], R0 ;  /* 0x00006000030085a7 */ /* 0x000ea400080010ff */
[----:B--2---:R-:W-:Y:S05]  /*79a0*/  @!P0 BRA `(.L_x_39) ;  /* 0xfffffffc00f08947 */ /* 0x004fea000383ffff */
[----:B------:R-:W-:Y:S05]  /*79b0*/  BRA `(.L_x_114) ;  /* 0xffffffa400807947 */ /* 0x000fea000383ffff */
.L_x_43:
[----:B------:R-:W-:-:S07]  /*79c0*/  MOV R0, UR4 ;  /* 0x0000000400007c02 */ /* 0x000fce0008000f00 */
.L_x_115:
[----:B-1----:R1:W2:Y:S02]  /*79d0*/  SYNCS.PHASECHK.TRANS64.TRYWAIT P0, [R0+URZ], R2 ;  /* 0x00000002000075a7 */ /* 0x0022a400080011ff */
[----:B--2---:R-:W-:Y:S05]  /*79e0*/  @!P0 NANOSLEEP.SYNCS 0x989680 ;  /* 0x009896800000895d */ /* 0x004fea0003900000 */
[----:B------:R-:W2:Y:S02]  /*79f0*/  @!P0 SYNCS.PHASECHK.TRANS64 P0, [R0+URZ], R2 ;  /* 0x00000002000085a7 */ /* 0x000ea400080010ff */
[----:B--2---:R-:W-:Y:S05]  /*7a00*/  @!P0 BRA `(.L_x_115) ;  /* 0xfffffffc00f08947 */ /* 0x004fea000383ffff */
[----:B------:R-:W-:Y:S05]  /*7a10*/  BRA `(.L_x_116) ;  /* 0xffffffac00287947 */ /* 0x000fea000383ffff */
.L_x_44:
[----:B------:R-:W-:-:S07]  /*7a20*/  MOV R0, UR5 ;  /* 0x0000000500007c02 */ /* 0x000fce0008000f00 */
.L_x_117:
[----:B-1----:R1:W2:Y:S02]  /*7a30*/  SYNCS.PHASECHK.TRANS64.TRYWAIT P0, [R0+URZ], R2 ;  /* 0x00000002000075a7 */ /* 0x0022a400080011ff */
[----:B--2---:R-:W-:Y:S05]  /*7a40*/  @!P0 NANOSLEEP.SYNCS 0x989680 ;  /* 0x009896800000895d */ /* 0x004fea0003900000 */
[----:B------:R-:W2:Y:S02]  /*7a50*/  @!P0 SYNCS.PHASECHK.TRANS64 P0, [R0+URZ], R2 ;  /* 0x00000002000085a7 */ /* 0x000ea400080010ff */
[----:B--2---:R-:W-:Y:S05]  /*7a60*/  @!P0 BRA `(.L_x_117) ;  /* 0xfffffffc00f08947 */ /* 0x004fea000383ffff */
[----:B------:R-:W-:Y:S05]  /*7a70*/  BRA `(.L_x_118) ;  /* 0xffffffac00347947 */ /* 0x000fea000383ffff */
.L_x_47:
[----:B--2---:R2:W3:Y:S02]  /*7a80*/  SYNCS.PHASECHK.TRANS64.TRYWAIT P0, [R2+URZ+0xc0], R4 ;  /* 0x0000c004020075a7 */ /* 0x0044e400080011ff */
[----:B---3--:R-:W-:Y:S05]  /*7a90*/  @!P0 NANOSLEEP.SYNCS 0x989680 ;  /* 0x009896800000895d */ /* 0x008fea0003900000 */
[----:B------:R-:W3:Y:S02]  /*7aa0*/  @!P0 SYNCS.PHASECHK.TRANS64 P0, [R2+URZ+0xc0], R4 ;  /* 0x0000c004020085a7 */ /* 0x000ee400080010ff */
[----:B---3--:R-:W-:Y:S05]  /*7ab0*/  @!P0 BRA `(.L_x_47) ;  /* 0xfffffffc00f08947 */ /* 0x008fea000383ffff */
[----:B------:R-:W-:Y:S05]  /*7ac0*/  BRA `(.L_x_119) ;  /* 0xffffffac00907947 */ /* 0x000fea000383ffff */
.L_x_48:
[----:B------:R-:W-:-:S07]  /*7ad0*/  MOV R2, UR4 ;  /* 0x0000000400027c02 */ /* 0x000fce0008000f00 */
.L_x_120:
[----:B--2---:R2:W3:Y:S02]  /*7ae0*/  SYNCS.PHASECHK.TRANS64.TRYWAIT P0, [R2+URZ+0x70], R5 ;  /* 0x00007005020075a7 */ /* 0x0044e400080011ff */
[----:B---3--:R-:W-:Y:S05]  /*7af0*/  @!P0 NANOSLEEP.SYNCS 0x989680 ;  /* 0x009896800000895d */ /* 0x008fea0003900000 */
[----:B------:R-:W3:Y:S02]  /*7b00*/  @!P0 SYNCS.PHASECHK.TRANS64 P0, [R2+URZ+0x70], R5 ;  /* 0x00007005020085a7 */ /* 0x000ee400080010ff */
[----:B---3--:R-:W-:Y:S05]  /*7b10*/  @!P0 BRA `(.L_x_120) ;  /* 0xfffffffc00f08947 */ /* 0x008fea000383ffff */
[----:B------:R-:W-:Y:S05]  /*7b20*/  BRA `(.L_x_121) ;  /* 0xffffffac00a07947 */ /* 0x000fea000383ffff */
.L_x_49:
[----:B--2---:R2:W3:Y:S02]  /*7b30*/  SYNCS.PHASECHK.TRANS64.TRYWAIT P1, [R2+URZ+0x60], R4 ;  /* 0x00006004020075a7 */ /* 0x0044e400080211ff */
[----:B---3--:R-:W-:Y:S05]  /*7b40*/  @!P1 NANOSLEEP.SYNCS 0x989680 ;  /* 0x009896800000995d */ /* 0x008fea0003900000 */
[----:B------:R-:W3:Y:S02]  /*7b50*/  @!P1 SYNCS.PHASECHK.TRANS64 P1, [R2+URZ+0x60], R4 ;  /* 0x00006004020095a7 */ /* 0x000ee400080210ff */
[----:B---3--:R-:W-:Y:S05]  /*7b60*/  @!P1 BRA `(.L_x_49) ;  /* 0xfffffffc00f09947 */ /* 0x008fea000383ffff */
[----:B------:R-:W-:Y:S05]  /*7b70*/  BRA `(.L_x_122) ;  /* 0xffffffac00d07947 */ /* 0x000fea000383ffff */
.L_x_52:
[----:B------:R-:W-:-:S07]  /*7b80*/  MOV R0, UR4 ;  /* 0x0000000400007c02 */ /* 0x000fce0008000f00 */
.L_x_123:
[----:B--2---:R2:W3:Y:S02]  /*7b90*/  SYNCS.PHASECHK.TRANS64.TRYWAIT P0, [R0+URZ+0x70], R2 ;  /* 0x00007002000075a7 */ /* 0x0044e400080011ff */
[----:B---3--:R-:W-:Y:S05]  /*7ba0*/  @!P0 NANOSLEEP.SYNCS 0x989680 ;  /* 0x009896800000895d */ /* 0x008fea0003900000 */
[----:B------:R-:W3:Y:S02]  /*7bb0*/  @!P0 SYNCS.PHASECHK.TRANS64 P0, [R0+URZ+0x70], R2 ;  /* 0x00007002000085a7 */ /* 0x000ee400080010ff */
[----:B---3--:R-:W-:Y:S05]  /*7bc0*/  @!P0 BRA `(.L_x_123) ;  /* 0xfffffffc00f08947 */ /* 0x008fea000383ffff */
[----:B------:R-:W-:Y:S05]  /*7bd0*/  BRA `(.L_x_51) ;  /* 0xffffffb000247947 */ /* 0x000fea000383ffff */
.L_x_59:
[----:B-1----:R1:W2:Y:S02]  /*7be0*/  SYNCS.PHASECHK.TRANS64.TRYWAIT P1, [R0+URZ+0x60], R2 ;  /* 0x00006002000075a7 */ /* 0x0022a400080211ff */
[----:B--2---:R-:W-:Y:S05]  /*7bf0*/  @!P1 NANOSLEEP.SYNCS 0x989680 ;  /* 0x009896800000995d */ /* 0x004fea0003900000 */
[----:B------:R-:W2:Y:S02]  /*7c00*/  @!P1 SYNCS.PHASECHK.TRANS64 P1, [R0+URZ+0x60], R2 ;  /* 0x00006002000095a7 */ /* 0x000ea400080210ff */
[----:B--2---:R-:W-:Y:S05]  /*7c10*/  @!P1 BRA `(.L_x_59) ;  /* 0xfffffffc00f09947 */ /* 0x004fea000383ffff */
[----:B------:R-:W-:Y:S05]  /*7c20*/  BRA `(.L_x_124) ;  /* 0xffffffb400987947 */ /* 0x000fea000383ffff */
.L_x_60:
[----:B------:R-:W-:-:S07]  /*7c30*/  MOV R2, UR31 ;  /* 0x0000001f00027c02 */ /* 0x000fce0008000f00 */
.L_x_125:
[----:B-1----:R1:W2:Y:S02]  /*7c40*/  SYNCS.PHASECHK.TRANS64.TRYWAIT P0, [R2+URZ+0xa0], R0 ;  /* 0x0000a000020075a7 */ /* 0x0022a400080011ff */
[----:B--2---:R-:W-:Y:S05]  /*7c50*/  @!P0 NANOSLEEP.SYNCS 0x989680 ;  /* 0x009896800000895d */ /* 0x004fea0003900000 */
[----:B------:R-:W2:Y:S02]  /*7c60*/  @!P0 SYNCS.PHASECHK.TRANS64 P0, [R2+URZ+0xa0], R0 ;  /* 0x0000a000020085a7 */ /* 0x000ea400080010ff */
[----:B--2---:R-:W-:Y:S05]  /*7c70*/  @!P0 BRA `(.L_x_125) ;  /* 0xfffffffc00f08947 */ /* 0x004fea000383ffff */
[----:B------:R-:W-:Y:S05]  /*7c80*/  BRA `(.L_x_126) ;  /* 0xffffffb400e87947 */ /* 0x000fea000383ffff */
.L_x_63:
[----:B------:R-:W-:Y:S07]  /*7c90*/  MOV R0, UR5 ;  /* 0x0000000500007c02 */ /* 0x000fee0008000f00 */
.L_x_127:
[----:B-1----:R1:W2:Y:S02]  /*7ca0*/  SYNCS.PHASECHK.TRANS64.TRYWAIT P0, [R0+URZ], R2 ;  /* 0x00000002000075a7 */ /* 0x0022a400080011ff */
[----:B--2---:R-:W-:Y:S05]  /*7cb0*/  @!P0 NANOSLEEP.SYNCS 0x989680 ;  /* 0x009896800000895d */ /* 0x004fea0003900000 */
[----:B------:R-:W2:Y:S02]  /*7cc0*/  @!P0 SYNCS.PHASECHK.TRANS64 P0, [R0+URZ], R2 ;  /* 0x00000002000085a7 */ /* 0x000ea400080010ff */
[----:B--2---:R-:W-:Y:S05]  /*7cd0*/  @!P0 BRA `(.L_x_127) ;  /* 0xfffffffc00f08947 */ /* 0x004fea000383ffff */
[----:B------:R-:W-:Y:S05]  /*7ce0*/  BRA `(.L_x_62) ;  /* 0xffffffb800047947 */ /* 0x000fea000383ffff */
.L_x_66:
[----:B------:R-:W-:-:S07]  /*7cf0*/  MOV R0, UR4 ;  /* 0x0000000400007c02 */ /* 0x000fce0008000f00 */
.L_x_128:
[----:B--2---:R2:W4:Y:S02]  /*7d00*/  SYNCS.PHASECHK.TRANS64.TRYWAIT P0, [R0+URZ], R2 ;  /* 0x00000002000075a7 */ /* 0x00452400080011ff */
[----:B----4-:R-:W-:Y:S05]  /*7d10*/  @!P0 NANOSLEEP.SYNCS 0x989680 ;  /* 0x009896800000895d */ /* 0x010fea0003900000 */
[----:B------:R-:W4:Y:S02]  /*7d20*/  @!P0 SYNCS.PHASECHK.TRANS64 P0, [R0+URZ], R2 ;  /* 0x00000002000085a7 */ /* 0x000f2400080010ff */
[----:B----4-:R-:W-:Y:S05]  /*7d30*/  @!P0 BRA `(.L_x_128) ;  /* 0xfffffffc00f08947 */ /* 0x010fea000383ffff */
[----:B------:R-:W-:Y:S05]  /*7d40*/  BRA `(.L_x_129) ;  /* 0xffffffb800e07947 */ /* 0x000fea000383ffff */
.L_x_67:
[----:B------:R-:W-:-:S07]  /*7d50*/  MOV R0, UR5 ;  /* 0x0000000500007c02 */ /* 0x000fce0008000f00 */
.L_x_130:
[----:B-1----:R1:W2:Y:S02]  /*7d60*/  SYNCS.PHASECHK.TRANS64.TRYWAIT P0, [R0+URZ], R3 ;  /* 0x00000003000075a7 */ /* 0x0022a400080011ff */
[----:B--2---:R-:W-:Y:S05]  /*7d70*/  @!P0 NANOSLEEP.SYNCS 0x989680 ;  /* 0x009896800000895d */ /* 0x004fea0003900000 */
[----:B------:R-:W2:Y:S02]  /*7d80*/  @!P0 SYNCS.PHASECHK.TRANS64 P0, [R0+URZ], R3 ;  /* 0x00000003000085a7 */ /* 0x000ea400080010ff */
[----:B--2---:R-:W-:Y:S05]  /*7d90*/  @!P0 BRA `(.L_x_130) ;  /* 0xfffffffc00f08947 */ /* 0x004fea000383ffff */
[----:B------:R-:W-:Y:S05]  /*7da0*/  BRA `(.L_x_131) ;  /* 0xffffffb800ec7947 */ /* 0x000fea000383ffff */
.L_x_68:
[----:B------:R-:W-:-:S07]  /*7db0*/  MOV R0, UR5 ;  /* 0x0000000500007c02 */ /* 0x000fce0008000f00 */
.L_x_132:
[----:B-1----:R1:W2:Y:S02]  /*7dc0*/  SYNCS.PHASECHK.TRANS64.TRYWAIT P0, [R0+URZ], R3 ;  /* 0x00000003000075a7 */ /* 0x0022a400080011ff */
[----:B--2---:R-:W-:Y:S05]  /*7dd0*/  @!P0 NANOSLEEP.SYNCS 0x989680 ;  /* 0x009896800000895d */ /* 0x004fea0003900000 */
[----:B------:R-:W2:Y:S02]  /*7de0*/  @!P0 SYNCS.PHASECHK.TRANS64 P0, [R0+URZ], R3 ;  /* 0x00000003000085a7 */ /* 0x000ea400080010ff */
[----:B--2---:R-:W-:Y:S05]  /*7df0*/  @!P0 BRA `(.L_x_132) ;  /* 0xfffffffc00f08947 */ /* 0x004fea000383ffff */
[----:B------:R-:W-:Y:S05]  /*7e00*/  BRA `(.L_x_133) ;  /* 0xffffffb800f87947 */ /* 0x000fea000383ffff */
.L_x_69:
[----:B-1----:R-:W-:-:S07]  /*7e10*/  MOV R0, UR4 ;  /* 0x0000000400007c02 */ /* 0x002fce0008000f00 */
.L_x_134:
[----:B-1----:R1:W2:Y:S02]  /*7e20*/  SYNCS.PHASECHK.TRANS64.TRYWAIT P0, [R0+URZ], R2 ;  /* 0x00000002000075a7 */ /* 0x0022a400080011ff */
[----:B--2---:R-:W-:Y:S05]  /*7e30*/  @!P0 NANOSLEEP.SYNCS 0x989680 ;  /* 0x009896800000895d */ /* 0x004fea0003900000 */
[----:B------:R-:W2:Y:S02]  /*7e40*/  @!P0 SYNCS.PHASECHK.TRANS64 P0, [R0+URZ], R2 ;  /* 0x00000002000085a7 */ /* 0x000ea400080010ff */
[----:B--2---:R-:W-:Y:S05]  /*7e50*/  @!P0 BRA `(.L_x_134) ;  /* 0xfffffffc00f08947 */ /* 0x004fea000383ffff */
[----:B------:R-:W-:Y:S05]  /*7e60*/  BRA `(.L_x_135) ;  /* 0xffffffbc00047947 */ /* 0x000fea000383ffff */
.L_x_74:
[----:B--2---:R2:W3:Y:S02]  /*7e70*/  SYNCS.PHASECHK.TRANS64.TRYWAIT P0, [R8+URZ+0x60], R0 ;  /* 0x00006000080075a7 */ /* 0x0044e400080011ff */
[----:B---3--:R-:W-:Y:S05]  /*7e80*/  @!P0 NANOSLEEP.SYNCS 0x989680 ;  /* 0x009896800000895d */ /* 0x008fea0003900000 */
[----:B------:R-:W3:Y:S02]  /*7e90*/  @!P0 SYNCS.PHASECHK.TRANS64 P0, [R8+URZ+0x60], R0 ;  /* 0x00006000080085a7 */ /* 0x000ee400080010ff */
[----:B---3--:R-:W-:Y:S05]  /*7ea0*/  @!P0 BRA `(.L_x_74) ;  /* 0xfffffffc00f08947 */ /* 0x008fea000383ffff */
[----:B------:R-:W-:Y:S05]  /*7eb0*/  BRA `(.L_x_136) ;  /* 0xffffffc000307947 */ /* 0x000fea000383ffff */
.L_x_77:
[----:B--2---:R-:W-:Y:S07]  /*7ec0*/  MOV R0, UR21 ;  /* 0x0000001500007c02 */ /* 0x004fee0008000f00 */
.L_x_137:
[----:B--2---:R2:W3:Y:S02]  /*7ed0*/  SYNCS.PHASECHK.TRANS64.TRYWAIT P1, [R0+URZ+0x58], R2 ;  /* 0x00005802000075a7 */ /* 0x0044e400080211ff */
[----:B---3--:R-:W-:Y:S05]  /*7ee0*/  @!P1 NANOSLEEP.SYNCS 0x989680 ;  /* 0x009896800000995d */ /* 0x008fea0003900000 */
[----:B------:R-:W3:Y:S02]  /*7ef0*/  @!P1 SYNCS.PHASECHK.TRANS64 P1, [R0+URZ+0x58], R2 ;  /* 0x00005802000095a7 */ /* 0x000ee400080210ff */
[----:B---3--:R-:W-:Y:S05]  /*7f00*/  @!P1 BRA `(.L_x_137) ;  /* 0xfffffffc00f09947 */ /* 0x008fea000383ffff */
[----:B------:R-:W-:Y:S05]  /*7f10*/  BRA `(.L_x_76) ;  /* 0xffffffc400ac7947 */ /* 0x000fea000383ffff */
.L_x_80:
[----:B--2---:R-:W-:Y:S07]  /*7f20*/  MOV R0, UR21 ;  /* 0x0000001500007c02 */ /* 0x004fee0008000f00 */
.L_x_138:
[----:B--2---:R2:W3:Y:S02]  /*7f30*/  SYNCS.PHASECHK.TRANS64.TRYWAIT P0, [R0+URZ+0x40], R4 ;  /* 0x00004004000075a7 */ /* 0x0044e400080011ff */
[----:B---3--:R-:W-:Y:S05]  /*7f40*/  @!P0 NANOSLEEP.SYNCS 0x989680 ;  /* 0x009896800000895d */ /* 0x008fea0003900000 */
[----:B------:R-:W3:Y:S02]  /*7f50*/  @!P0 SYNCS.PHASECHK.TRANS64 P0, [R0+URZ+0x40], R4 ;  /* 0x00004004000085a7 */ /* 0x000ee400080010ff */
[----:B---3--:R-:W-:Y:S05]  /*7f60*/  @!P0 BRA `(.L_x_138) ;  /* 0xfffffffc00f08947 */ /* 0x008fea000383ffff */
[----:B------:R-:W-:Y:S05]  /*7f70*/  BRA `(.L_x_139) ;  /* 0xffffffc800047947 */ /* 0x000fea000383ffff */
.L_x_81:
[----:B------:R-:W-:Y:S07]  /*7f80*/  MOV R0, UR21 ;  /* 0x0000001500007c02 */ /* 0x000fee0008000f00 */
.L_x_140:
[----:B--2---:R2:W3:Y:S02]  /*7f90*/  SYNCS.PHASECHK.TRANS64.TRYWAIT P0, [R0+URZ+0x48], R4 ;  /* 0x00004804000075a7 */ /* 0x0044e400080011ff */
[----:B---3--:R-:W-:Y:S05]  /*7fa0*/  @!P0 NANOSLEEP.SYNCS 0x989680 ;  /* 0x009896800000895d */ /* 0x008fea0003900000 */
[----:B------:R-:W3:Y:S02]  /*7fb0*/  @!P0 SYNCS.PHASECHK.TRANS64 P0, [R0+URZ+0x48], R4 ;  /* 0x00004804000085a7 */ /* 0x000ee400080010ff */
[----:B---3--:R-:W-:Y:S05]  /*7fc0*/  @!P0 BRA `(.L_x_140) ;  /* 0xfffffffc00f08947 */ /* 0x008fea000383ffff */
[----:B------:R-:W-:Y:S05]  /*7fd0*/  BRA `(.L_x_141) ;  /* 0xffffffc800487947 */ /* 0x000fea000383ffff */
.L_x_83:
[----:B------:R-:W-:-:S07]  /*7fe0*/  MOV R0, UR21 ;  /* 0x0000001500007c02 */ /* 0x000fce0008000f00 */
.L_x_142:
[----:B---3--:R3:W4:Y:S02]  /*7ff0*/  SYNCS.PHASECHK.TRANS64.TRYWAIT P0, [R0+URZ+0x40], R2 ;  /* 0x00004002000075a7 */ /* 0x00872400080011ff */
[----:B----4-:R-:W-:Y:S05]  /*8000*/  @!P0 NANOSLEEP.SYNCS 0x989680 ;  /* 0x009896800000895d */ /* 0x010fea0003900000 */
[----:B------:R-:W4:Y:S02]  /*8010*/  @!P0 SYNCS.PHASECHK.TRANS64 P0, [R0+URZ+0x40], R2 ;  /* 0x00004002000085a7 */ /* 0x000f2400080010ff */
[----:B----4-:R-:W-:Y:S05]  /*8020*/  @!P0 BRA `(.L_x_142) ;  /* 0xfffffffc00f08947 */ /* 0x010fea000383ffff */
[----:B------:R-:W-:Y:S05]  /*8030*/  BRA `(.L_x_143) ;  /* 0xffffffc800bc7947 */ /* 0x000fea000383ffff */
.L_x_85:
[----:B-1----:R1:W2:Y:S02]  /*8040*/  SYNCS.PHASECHK.TRANS64.TRYWAIT P0, [R3+URZ+0x60], R0 ;  /* 0x00006000030075a7 */ /* 0x0022a400080011ff */
[----:B--2---:R-:W-:Y:S05]  /*8050*/  @!P0 NANOSLEEP.SYNCS 0x989680 ;  /* 0x009896800000895d */ /* 0x004fea0003900000 */
[----:B------:R-:W2:Y:S02]  /*8060*/  @!P0 SYNCS.PHASECHK.TRANS64 P0, [R3+URZ+0x60], R0 ;  /* 0x00006000030085a7 */ /* 0x000ea400080010ff */
[----:B--2---:R-:W-:Y:S05]  /*8070*/  @!P0 BRA `(.L_x_85) ;  /* 0xfffffffc00f08947 */ /* 0x004fea000383ffff */
[----:B------:R-:W-:Y:S05]  /*8080*/  BRA `(.L_x_144) ;  /* 0xffffffcc007c7947 */ /* 0x000fea000383ffff */
.L_x_96:
[----:B-1----:R1:W2:Y:S02]  /*8090*/  SYNCS.PHASECHK.TRANS64.TRYWAIT P1, [R3+URZ+0x30], R0 ;  /* 0x00003000030075a7 */ /* 0x0022a400080211ff */
[----:B--2---:R-:W-:Y:S05]  /*80a0*/  @!P1 NANOSLEEP.SYNCS 0x989680 ;  /* 0x009896800000995d */ /* 0x004fea0003900000 */
[----:B------:R-:W2:Y:S02]  /*80b0*/  @!P1 SYNCS.PHASECHK.TRANS64 P1, [R3+URZ+0x30], R0 ;  /* 0x00003000030095a7 */ /* 0x000ea400080210ff */
[----:B--2---:R-:W-:Y:S05]  /*80c0*/  @!P1 BRA `(.L_x_96) ;  /* 0xfffffffc00f09947 */ /* 0x004fea000383ffff */
[----:B------:R-:W-:Y:S05]  /*80d0*/  BRA `(.L_x_95) ;  /* 0xffffffd800ec7947 */ /* 0x000fea000383ffff */
.L_x_98:
[----:B-1----:R1:W2:Y:S02]  /*80e0*/  SYNCS.PHASECHK.TRANS64.TRYWAIT P0, [R43+URZ+0x80], R4 ;  /* 0x000080042b0075a7 */ /* 0x0022a400080011ff */
[----:B--2---:R-:W-:Y:S05]  /*80f0*/  @!P0 NANOSLEEP.SYNCS 0x989680 ;  /* 0x009896800000895d */ /* 0x004fea0003900000 */
[----:B------:R-:W2:Y:S02]  /*8100*/  @!P0 SYNCS.PHASECHK.TRANS64 P0, [R43+URZ+0x80], R4 ;  /* 0x000080042b0085a7 */ /* 0x000ea400080010ff */
[----:B--2---:R-:W-:Y:S05]  /*8110*/  @!P0 BRA `(.L_x_98) ;  /* 0xfffffffc00f08947 */ /* 0x004fea000383ffff */
[----:B------:R-:W-:Y:S05]  /*8120*/  BRA `(.L_x_97) ;  /* 0xffffffdc00407947 */ /* 0x000fea000383ffff */
.L_x_106:
[----:B--2---:R2:W3:Y:S02]  /*8130*/  SYNCS.PHASECHK.TRANS64.TRYWAIT P0, [R3+URZ+0x30], R0 ;  /* 0x00003000030075a7 */ /* 0x0044e400080011ff */
[----:B---3--:R-:W-:Y:S05]  /*8140*/  @!P0 NANOSLEEP.SYNCS 0x989680 ;  /* 0x009896800000895d */ /* 0x008fea0003900000 */
[----:B------:R-:W3:Y:S02]  /*8150*/  @!P0 SYNCS.PHASECHK.TRANS64 P0, [R3+URZ+0x30], R0 ;  /* 0x00003000030085a7 */ /* 0x000ee400080010ff */
[----:B---3--:R-:W-:Y:S05]  /*8160*/  @!P0 BRA `(.L_x_106) ;  /* 0xfffffffc00f08947 */ /* 0x008fea000383ffff */
[----:B------:R-:W-:Y:S05]  /*8170*/  BRA `(.L_x_105) ;  /* 0xffffffe800347947 */ /* 0x000fea000383ffff */
        .weak           $__internal_0_$__cuda_sm10x_tcgen05_guardrail_trap_col_being_dealloced_not_returned_by_alloc
        .type           $__internal_0_$__cuda_sm10x_tcgen05_guardrail_trap_col_being_dealloced_not_returned_by_alloc,@function
        .size           $__internal_0_$__cuda_sm10x_tcgen05_guardrail_trap_col_being_dealloced_not_returned_by_alloc,($__internal_1_$__cuda_sm10x_tcgen05_guardrail_trap_phase_invalid_during_alloc - $__internal_0_$__cuda_sm10x_tcgen05_guardrail_trap_col_being_dealloced_not_returned_by_alloc)
$__internal_0_$__cuda_sm10x_tcgen05_guardrail_trap_col_being_dealloced_not_returned_by_alloc:
[----:B------:R-:W-:Y:S05]  /*8180*/  BPT.TRAP 0x1 ;  /* 0x000000040000795c */ /* 0x000fea0000300000 */
[----:B------:R-:W-:-:S04]  /*8190*/  HFMA2 R3, -RZ, RZ, 0, 0 ;  /* 0x00000000ff037431 */ /* 0x000fc800000001ff */
[----:B------:R-:W-:Y:S05]  /*81a0*/  RET.REL.NODEC R2 `(_ZN7cutlass13device_kernelINS_4gemm6kernel13GemmUniversalIN4cute5tupleIJiiiiEEENS1_10collective13CollectiveMmaINS1_35MainloopSm100TmaUmmaWarpSpecializedILi3ELi2ELi4ENS5_IJNS4_1CILi2EEENSA_ILi1EEESC_EEEEENS5_IJNSA_ILi64EEENSA_ILi128EEESG_EEEaNS5_IJlSC_lEEEaSI_NS4_8TiledMMAINS4_8MMA_AtomIJNS4_15SM100_MMA_S8_SSIaaiLi64ELi128ELNS4_4UMMA5MajorE0ELSN_0ELNSM_8SaturateE0EEEEEENS4_6LayoutINS5_IJSC_SC_SC_EEENS5_IJNSA_ILi0EEEST_ST_EEEEENS5_IJNS4_10UnderscoreESW_SW_EEEEENS4_13SM90_TMA_LOADENS4_14ComposedLayoutINS4_7SwizzleILi3ELi4ELi3EEENS4_18smem_ptr_flag_bitsILi8EEENSR_INS5_IJNSA_ILi8EEESG_EEENS5_IJSG_SC_EEEEEEEvNS4_8identityENS4_23SM90_TMA_LOAD_MULTICASTES19_vS1A_EENS_8epilogue10collective18CollectiveEpilogueINS1D_23Sm100TmaWarpSpecializedILi2ELi2ELi32ELb0ELb0EEEJSH_NS5_IJNSR_ISF_SC_EES1I_EEEaSI_aSI_NS1D_6fusion15FusionCallbacksIS1H_NS1K_17LinearCombinationIaiaiLNS_15FloatRoundStyleE2EEESH_S1J_JEEENS4_5SM1004TMEM4LOAD26SM100_TMEM_LOAD_16dp32b32xESZ_NS10_INS11_ILi2ELi4ELi3EEES14_NSR_INS5_IJS15_SF_EEENS5_IJSF_SC_EEEEEEENS4_39AutoVectorizingCopyWithAssumedAlignmentILi128EEENS4_14SM90_TMA_STOREES1Y_S20_S20_EEEvvEEEEvNT_6ParamsE) ;  /* 0xffffff7c02947950 */ /* 0x000fea0003c3ffff */
        .weak           $__internal_1_$__cuda_sm10x_tcgen05_guardrail_trap_phase_invalid_during_alloc
        .type           $__internal_1_$__cuda_sm10x_tcgen05_guardrail_trap_phase_invalid_during_alloc,@function
        .size           $__internal_1_$__cuda_sm10x_tcgen05_guardrail_trap_phase_invalid_during_alloc,($__internal_2_$__cuda_sm10x_tcgen05_guardrail_trap_unallocated_columns_being_dealloced - $__internal_1_$__cuda_sm10x_tcgen05_guardrail_trap_phase_invalid_during_alloc)
$__internal_1_$__cuda_sm10x_tcgen05_guardrail_trap_phase_invalid_during_alloc:
[----:B------:R-:W-:Y:S05]  /*81b0*/  BPT.TRAP 0x1 ;  /* 0x000000040000795c */ /* 0x000fea0000300000 */
[----:B------:R-:W-:-:S04]  /*81c0*/  MOV R5, 0x0 ;  /* 0x0000000000057802 */ /* 0x000fc80000000f00 */
[----:B------:R-:W-:Y:S05]  /*81d0*/  RET.REL.NODEC R4 `(_ZN7cutlass13device_kernelINS_4gemm6kernel13GemmUniversalIN4cute5tupleIJiiiiEEENS1_10collective13CollectiveMmaINS1_35MainloopSm100TmaUmmaWarpSpecializedILi3ELi2ELi4ENS5_IJNS4_1CILi2EEENSA_ILi1EEESC_EEEEENS5_IJNSA_ILi64EEENSA_ILi128EEESG_EEEaNS5_IJlSC_lEEEaSI_NS4_8TiledMMAINS4_8MMA_AtomIJNS4_15SM100_MMA_S8_SSIaaiLi64ELi128ELNS4_4UMMA5MajorE0ELSN_0ELNSM_8SaturateE0EEEEEENS4_6LayoutINS5_IJSC_SC_SC_EEENS5_IJNSA_ILi0EEEST_ST_EEEEENS5_IJNS4_10UnderscoreESW_SW_EEEEENS4_13SM90_TMA_LOADENS4_14ComposedLayoutINS4_7SwizzleILi3ELi4ELi3EEENS4_18smem_ptr_flag_bitsILi8EEENSR_INS5_IJNSA_ILi8EEESG_EEENS5_IJSG_SC_EEEEEEEvNS4_8identityENS4_23SM90_TMA_LOAD_MULTICASTES19_vS1A_EENS_8epilogue10collective18CollectiveEpilogueINS1D_23Sm100TmaWarpSpecializedILi2ELi2ELi32ELb0ELb0EEEJSH_NS5_IJNSR_ISF_SC_EES1I_EEEaSI_aSI_NS1D_6fusion15FusionCallbacksIS1H_NS1K_17LinearCombinationIaiaiLNS_15FloatRoundStyleE2EEESH_S1J_JEEENS4_5SM1004TMEM4LOAD26SM100_TMEM_LOAD_16dp32b32xESZ_NS10_INS11_ILi2ELi4ELi3EEES14_NSR_INS5_IJS15_SF_EEENS5_IJSF_SC_EEEEEEENS4_39AutoVectorizingCopyWithAssumedAlignmentILi128EEENS4_14SM90_TMA_STOREES1Y_S20_S20_EEEvvEEEEvNT_6ParamsE) ;  /* 0xffffff7c04887950 */ /* 0x000fea0003c3ffff */
        .weak           $__internal_2_$__cuda_sm10x_tcgen05_guardrail_trap_unallocated_columns_being_dealloced
        .type           $__internal_2_$__cuda_sm10x_tcgen05_guardrail_trap_unallocated_columns_being_dealloced,@function
        .size           $__internal_2_$__cuda_sm10x_tcgen05_guardrail_trap_unallocated_columns_being_dealloced,(.L_x_146 - $__internal_2_$__cuda_sm10x_tcgen05_guardrail_trap_unallocated_columns_being_dealloced)
$__internal_2_$__cuda_sm10x_tcgen05_guardrail_trap_unallocated_columns_being_dealloced:
[----:B------:R-:W-:Y:S05]  /*81e0*/  BPT.TRAP 0x1 ;  /* 0x000000040000795c */ /* 0x000fea0000300000 */
[----:B------:R-:W-:-:S04]  /*81f0*/  HFMA2 R3, -RZ, RZ, 0, 0 ;  /* 0x00000000ff037431 */ /* 0x000fc800000001ff */
[----:B------:R-:W-:Y:S05]  /*8200*/  RET.REL.NODEC R2 `(_ZN7cutlass13device_kernelINS_4gemm6kernel13GemmUniversalIN4cute5tupleIJiiiiEEENS1_10collective13CollectiveMmaINS1_35MainloopSm100TmaUmmaWarpSpecializedILi3ELi2ELi4ENS5_IJNS4_1CILi2EEENSA_ILi1EEESC_EEEEENS5_IJNSA_ILi64EEENSA_ILi128EEESG_EEEaNS5_IJlSC_lEEEaSI_NS4_8TiledMMAINS4_8MMA_AtomIJNS4_15SM100_MMA_S8_SSIaaiLi64ELi128ELNS4_4UMMA5MajorE0ELSN_0ELNSM_8SaturateE0EEEEEENS4_6LayoutINS5_IJSC_SC_SC_EEENS5_IJNSA_ILi0EEEST_ST_EEEEENS5_IJNS4_10UnderscoreESW_SW_EEEEENS4_13SM90_TMA_LOADENS4_14ComposedLayoutINS4_7SwizzleILi3ELi4ELi3EEENS4_18smem_ptr_flag_bitsILi8EEENSR_INS5_IJNSA_ILi8EEESG_EEENS5_IJSG_SC_EEEEEEEvNS4_8identityENS4_23SM90_TMA_LOAD_MULTICASTES19_vS1A_EENS_8epilogue10collective18CollectiveEpilogueINS1D_23Sm100TmaWarpSpecializedILi2ELi2ELi32ELb0ELb0EEEJSH_NS5_IJNSR_ISF_SC_EES1I_EEEaSI_aSI_NS1D_6fusion15FusionCallbacksIS1H_NS1K_17LinearCombinationIaiaiLNS_15FloatRoundStyleE2EEESH_S1J_JEEENS4_5SM1004TMEM4LOAD26SM100_TMEM_LOAD_16dp32b32xESZ_NS10_INS11_ILi2ELi4ELi3EEES14_NSR_INS5_IJS15_SF_EEENS5_IJSF_SC_EEEEEEENS4_39AutoVectorizingCopyWithAssumedAlignmentILi128EEENS4_14SM90_TMA_STOREES1Y_S20_S20_EEEvvEEEEvNT_6ParamsE) ;  /* 0xffffff7c027c7950 */ /* 0x000fea0003c3ffff */
.L_x_145:
[----:B------:R-:W-:-:S00]  /*8210*/  BRA `(.L_x_145) ;  /* 0xfffffffc00fc7947 */ /* 0x000fc0000383ffff */
[----:B------:R-:W-:-:S00]  /*8220*/  NOP ;  /* 0x0000000000007918 */ /* 0x000fc00000000000 */
        /* <DEDUP_REMOVED lines=13> */
.L_x_146:


//--------------------- .nv.global.init           --------------------------
	.section	.nv.global.init,"aw",@progbits
.nv.global.init:
	.type		$str$27,@object
	.size		$str$27,($str$28 - $str$27)
$str$27:
        /*0000*/ 	.byte	0x28, 0x61, 0x64, 0x64, 0x72, 0x65, 0x73, 0x73, 0x20, 0x26, 0x20, 0x6d, 0x61, 0x73, 0x6b, 0x29
        /*0010*/ 	.byte	0x20, 0x3d, 0x3d, 0x20, 0x30, 0x00
	.type		$str$28,@object
	.size		$str$28,($str$26 - $str$28)
$str$28:
        /*0016*/ 	.byte	0x2f, 0x74, 0x6d, 0x70, 0x2f, 0x63, 0x75, 0x74, 0x6c, 0x61, 0x73, 0x73, 0x5f, 0x73, 0x77, 0x65
        /*0026*/ 	.byte	0x65, 0x70, 0x5f, 0x73, 0x72, 0x63, 0x2f, 0x69, 0x6e, 0x63, 0x6c, 0x75, 0x64, 0x65, 0x2f, 0x63
        /*0036*/ 	.byte	0x75, 0x74, 0x65, 0x2f, 0x70, 0x6f, 0x69, 0x6e, 0x74, 0x65, 0x72, 0x5f, 0x66, 0x6c, 0x61, 0x67
        /*0046*/ 	.byte	0x67, 0x65, 0x64, 0x2e, 0x68, 0x70, 0x70, 0x00
	.type		$str$26,@object
	.size		$str$26,($str$25 - $str$26)
$str$26:
        /*004e*/ 	.byte	0x2f, 0x74, 0x6d, 0x70, 0x2f, 0x63, 0x75, 0x74, 0x6c, 0x61, 0x73, 0x73, 0x5f, 0x73, 0x77, 0x65
        /*005e*/ 	.byte	0x65, 0x70, 0x5f, 0x73, 0x72, 0x63, 0x2f, 0x69, 0x6e, 0x63, 0x6c, 0x75, 0x64, 0x65, 0x2f, 0x63
        /*006e*/ 	.byte	0x75, 0x74, 0x65, 0x2f, 0x61, 0x74, 0x6f, 0x6d, 0x2f, 0x63, 0x6f, 0x70, 0x79, 0x5f, 0x74, 0x72
        /*007e*/ 	.byte	0x61, 0x69, 0x74, 0x73, 0x5f, 0x73, 0x6d, 0x31, 0x30, 0x30, 0x2e, 0x68, 0x70, 0x70, 0x00
	.type		$str$25,@object
	.size		$str$25,(__unnamed_1 - $str$25)
$str$25:
        /*008d*/ 	.byte	0x28, 0x28, 0x75, 0x69, 0x6e, 0x74, 0x33, 0x32, 0x5f, 0x74, 0x28, 0x74, 0x68, 0x72, 0x65, 0x61
        /*009d*/ 	.byte	0x64, 0x49, 0x64, 0x78, 0x2e, 0x78, 0x29, 0x20, 0x2f, 0x20, 0x33, 0x32, 0x29, 0x20, 0x25, 0x20
        /*00ad*/ 	.byte	0x34, 0x29, 0x20, 0x3d, 0x3d, 0x20, 0x28, 0x28, 0x28, 0x74, 0x6d, 0x65, 0x6d, 0x5f, 0x61, 0x64
        /*00bd*/ 	.byte	0x64, 0x72, 0x20, 0x3e, 0x3e, 0x20, 0x31, 0x36, 0x29, 0x20, 0x2f, 0x20, 0x33, 0x32, 0x29, 0x20
        /*00cd*/ 	.byte	0x25, 0x20, 0x34, 0x29, 0x00
	.type		__unnamed_1,@object
	.size		__unnamed_1,(__unnamed_2 - __unnamed_1)
__unnamed_1:
        /*00d2*/ 	.byte	0x61, 0x75, 0x74, 0x6f, 0x20, 0x63, 0x75, 0x74, 0x65, 0x3a, 0x3a, 0x61, 0x73, 0x5f, 0x70, 0x6f
        /* <DEDUP_REMOVED lines=24> */
        /*0262*/ 	.byte	0x00
	.type		__unnamed_2,@object
	.size		__unnamed_2,(.L_2 - __unnamed_2)
__unnamed_2:
        /* <DEDUP_REMOVED lines=41> */
.L_2:


//--------------------- .nv.shared._ZN7cutlass13device_kernelINS_4gemm6kernel13GemmUniversalIN4cute5tupleIJiiiiEEENS1_10collective13CollectiveMmaINS1_35MainloopSm100TmaUmmaWarpSpecializedILi3ELi2ELi4ENS5_IJNS4_1CILi2EEENSA_ILi1EEESC_EEEEENS5_IJNSA_ILi64EEENSA_ILi128EEESG_EEEaNS5_IJlSC_lEEEaSI_NS4_8TiledMMAINS4_8MMA_AtomIJNS4_15SM100_MMA_S8_SSIaaiLi64ELi128ELNS4_4UMMA5MajorE0ELSN_0ELNSM_8SaturateE0EEEEEENS4_6LayoutINS5_IJSC_SC_SC_EEENS5_IJNSA_ILi0EEEST_ST_EEEEENS5_IJNS4_10UnderscoreESW_SW_EEEEENS4_13SM90_TMA_LOADENS4_14ComposedLayoutINS4_7SwizzleILi3ELi4ELi3EEENS4_18smem_ptr_flag_bitsILi8EEENSR_INS5_IJNSA_ILi8EEESG_EEENS5_IJSG_SC_EEEEEEEvNS4_8identityENS4_23SM90_TMA_LOAD_MULTICASTES19_vS1A_EENS_8epilogue10collective18CollectiveEpilogueINS1D_23Sm100TmaWarpSpecializedILi2ELi2ELi32ELb0ELb0EEEJSH_NS5_IJNSR_ISF_SC_EES1I_EEEaSI_aSI_NS1D_6fusion15FusionCallbacksIS1H_NS1K_17LinearCombinationIaiaiLNS_15FloatRoundStyleE2EEESH_S1J_JEEENS4_5SM1004TMEM4LOAD26SM100_TMEM_LOAD_16dp32b32xESZ_NS10_INS11_ILi2ELi4ELi3EEES14_NSR_INS5_IJS15_SF_EEENS5_IJSF_SC_EEEEEEENS4_39AutoVectorizingCopyWithAssumedAlignmentILi128EEENS4_14SM90_TMA_STOREES1Y_S20_S20_EEEvvEEEEvNT_6ParamsE --------------------------
	.section	.nv.shared._ZN7cutlass13device_kernelINS_4gemm6kernel13GemmUniversalIN4cute5tupleIJiiiiEEENS1_10collective13CollectiveMmaINS1_35MainloopSm100TmaUmmaWarpSpecializedILi3ELi2ELi4ENS5_IJNS4_1CILi2EEENSA_ILi1EEESC_EEEEENS5_IJNSA_ILi64EEENSA_ILi128EEESG_EEEaNS5_IJlSC_lEEEaSI_NS4_8TiledMMAINS4_8MMA_AtomIJNS4_15SM100_MMA_S8_SSIaaiLi64ELi128ELNS4_4UMMA5MajorE0ELSN_0ELNSM_8SaturateE0EEEEEENS4_6LayoutINS5_IJSC_SC_SC_EEENS5_IJNSA_ILi0EEEST_ST_EEEEENS5_IJNS4_10UnderscoreESW_SW_EEEEENS4_13SM90_TMA_LOADENS4_14ComposedLayoutINS4_7SwizzleILi3ELi4ELi3EEENS4_18smem_ptr_flag_bitsILi8EEENSR_INS5_IJNSA_ILi8EEESG_EEENS5_IJSG_SC_EEEEEEEvNS4_8identityENS4_23SM90_TMA_LOAD_MULTICASTES19_vS1A_EENS_8epilogue10collective18CollectiveEpilogueINS1D_23Sm100TmaWarpSpecializedILi2ELi2ELi32ELb0ELb0EEEJSH_NS5_IJNSR_ISF_SC_EES1I_EEEaSI_aSI_NS1D_6fusion15FusionCallbacksIS1H_NS1K_17LinearCombinationIaiaiLNS_15FloatRoundStyleE2EEESH_S1J_JEEENS4_5SM1004TMEM4LOAD26SM100_TMEM_LOAD_16dp32b32xESZ_NS10_INS11_ILi2ELi4ELi3EEES14_NSR_INS5_IJS15_SF_EEENS5_IJSF_SC_EEEEEEENS4_39AutoVectorizingCopyWithAssumedAlignmentILi128EEENS4_14SM90_TMA_STOREES1Y_S20_S20_EEEvvEEEEvNT_6ParamsE,"aw",@nobits
	.sectionflags	@""
	.align	16
	.zero		1024


//--------------------- .nv.shared.reserved.0     --------------------------
	.section	.nv.shared.reserved.0,"aw",@nobits
	.weak		__nv_reservedSMEM_offset_0_alias
	.size		__nv_reservedSMEM_offset_0_alias, 0, 64
	.other		__nv_reservedSMEM_offset_0_alias,@"STO_CUDA_RESERVED_SHARED STV_DEFAULT"
__nv_reservedSMEM_offset_0_alias:
	.zero		0
.nv.shared.reserved.0:
	.zero		64
	.weak		__nv_reservedSMEM_tcgen05_partition
	.type		__nv_reservedSMEM_tcgen05_partition,@object
	.size		__nv_reservedSMEM_tcgen05_partition,(.L_0 - __nv_reservedSMEM_tcgen05_partition)
__nv_reservedSMEM_tcgen05_partition:
	.zero		32
.L_0:


//--------------------- .nv.global                --------------------------
	.section	.nv.global,"aw",@nobits
.nv.global:
	.type		_ZN40_INTERNAL_3cf23bae_4_k_cu_c172d0a4_104634cute1_E,@object
	.size		_ZN40_INTERNAL_3cf23bae_4_k_cu_c172d0a4_104634cute1_E,(_ZN40_INTERNAL_3cf23bae_4_k_cu_c172d0a4_104634cuda3std3__45__cpo6cbeginE - _ZN40_INTERNAL_3cf23bae_4_k_cu_c172d0a4_104634cute1_E)
_ZN40_INTERNAL_3cf23bae_4_k_cu_c172d0a4_104634cute1_E:
	.zero		1
	.type		_ZN40_INTERNAL_3cf23bae_4_k_cu_c172d0a4_104634cuda3std3__45__cpo6cbeginE,@object
	.size		_ZN40_INTERNAL_3cf23bae_4_k_cu_c172d0a4_104634cuda3std3__45__cpo6cbeginE,(_ZN40_INTERNAL_3cf23bae_4_k_cu_c172d0a4_104634cuda3std3__48in_placeE - _ZN40_INTERNAL_3cf23bae_4_k_cu_c172d0a4_104634cuda3std3__45__cpo6cbeginE)
_ZN40_INTERNAL_3cf23bae_4_k_cu_c172d0a4_104634cuda3std3__45__cpo6cbeginE:
	.zero		1
	.type		_ZN40_INTERNAL_3cf23bae_4_k_cu_c172d0a4_104634cuda3std3__48in_placeE,@object
	.size		_ZN40_INTERNAL_3cf23bae_4_k_cu_c172d0a4_104634cuda3std3__48in_placeE,(_ZN40_INTERNAL_3cf23bae_4_k_cu_c172d0a4_104634cuda3std6ranges3__45__cpo9iter_moveE - _ZN40_INTERNAL_3cf23bae_4_k_cu_c172d0a4_104634cuda3std3__48in_placeE)
_ZN40_INTERNAL_3cf23bae_4_k_cu_c172d0a4_104634cuda3std3__48in_placeE:
	.zero		1
	.type		_ZN40_INTERNAL_3cf23bae_4_k_cu_c172d0a4_104634cuda3std6ranges3__45__cpo9iter_moveE,@object
	.size		_ZN40_INTERNAL_3cf23bae_4_k_cu_c172d0a4_104634cuda3std6ranges3__45__cpo9iter_moveE,(_ZN40_INTERNAL_3cf23bae_4_k_cu_c172d0a4_104634cuda3std3__45__cpo5beginE - _ZN40_INTERNAL_3cf23bae_4_k_cu_c172d0a4_104634cuda3std6ranges3__45__cpo9iter_moveE)
_ZN40_INTERNAL_3cf23bae_4_k_cu_c172d0a4_104634cuda3std6ranges3__45__cpo9iter_moveE:
	.zero		1
	.type		_ZN40_INTERNAL_3cf23bae_4_k_cu_c172d0a4_104634cuda3std3__45__cpo5beginE,@object
	.size		_ZN40_INTERNAL_3cf23bae_4_k_cu_c172d0a4_104634cuda3std3__45__cpo5beginE,(_ZN40_INTERNAL_3cf23bae_4_k_cu_c172d0a4_104634cuda3std3__442_GLOBAL__N__3cf23bae_4_k_cu_c172d0a4_104636ignoreE - _ZN40_INTERNAL_3cf23bae_4_k_cu_c172d0a4_104634cuda3std3__45__cpo5beginE)
_ZN40_INTERNAL_3cf23bae_4_k_cu_c172d0a4_104634cuda3std3__45__cpo5beginE:
	.zero		1
	.type		_ZN40_INTERNAL_3cf23bae_4_k_cu_c172d0a4_104634cuda3std3__442_GLOBAL__N__3cf23bae_4_k_cu_c172d0a4_104636ignoreE,@object
	.size		_ZN40_INTERNAL_3cf23bae_4_k_cu_c172d0a4_104634cuda3std3__442_GLOBAL__N__3cf23bae_4_k_cu_c172d0a4_104636ignoreE,(_ZN40_INTERNAL_3cf23bae_4_k_cu_c172d0a4_104634cute7productE - _ZN40_INTERNAL_3cf23bae_4_k_cu_c172d0a4_104634cuda3std3__442_GLOBAL__N__3cf23bae_4_k_cu_c172d0a4_104636ignoreE)
_ZN40_INTERNAL_3cf23bae_4_k_cu_c172d0a4_104634cuda3std3__442_GLOBAL__N__3cf23bae_4_k_cu_c172d0a4_104636ignoreE:
	.zero		1
	.type		_ZN40_INTERNAL_3cf23bae_4_k_cu_c172d0a4_104634cute7productE,@object
	.size		_ZN40_INTERNAL_3cf23bae_4_k_cu_c172d0a4_104634cute7productE,(_ZN40_INTERNAL_3cf23bae_4_k_cu_c172d0a4_104634cuda3std3__45__cpo3endE - _ZN40_INTERNAL_3cf23bae_4_k_cu_c172d0a4_104634cute7productE)
_ZN40_INTERNAL_3cf23bae_4_k_cu_c172d0a4_104634cute7productE:
	.zero		1
	.type		_ZN40_INTERNAL_3cf23bae_4_k_cu_c172d0a4_104634cuda3std3__45__cpo3endE,@object
	.size		_ZN40_INTERNAL_3cf23bae_4_k_cu_c172d0a4_104634cuda3std3__45__cpo3endE,(_ZN40_INTERNAL_3cf23bae_4_k_cu_c172d0a4_104634cuda3std3__419piecewise_constructE - _ZN40_INTERNAL_3cf23bae_4_k_cu_c172d0a4_104634cuda3std3__45__cpo3endE)
_ZN40_INTERNAL_3cf23bae_4_k_cu_c172d0a4_104634cuda3std3__45__cpo3endE:
	.zero		1
	.type		_ZN40_INTERNAL_3cf23bae_4_k_cu_c172d0a4_104634cuda3std3__419piecewise_constructE,@object
	.size		_ZN40_INTERNAL_3cf23bae_4_k_cu_c172d0a4_104634cuda3std3__419piecewise_constructE,(_ZN40_INTERNAL_3cf23bae_4_k_cu_c172d0a4_104634cuda3std3__45__cpo4cendE - _ZN40_INTERNAL_3cf23bae_4_k_cu_c172d0a4_104634cuda3std3__419piecewise_constructE)
_ZN40_INTERNAL_3cf23bae_4_k_cu_c172d0a4_104634cuda3std3__419piecewise_constructE:
	.zero		1
	.type		_ZN40_INTERNAL_3cf23bae_4_k_cu_c172d0a4_104634cuda3std3__45__cpo4cendE,@object
	.size		_ZN40_INTERNAL_3cf23bae_4_k_cu_c172d0a4_104634cuda3std3__45__cpo4cendE,(_ZN40_INTERNAL_3cf23bae_4_k_cu_c172d0a4_104634cuda3std6ranges3__45__cpo4swapE - _ZN40_INTERNAL_3cf23bae_4_k_cu_c172d0a4_104634cuda3std3__45__cpo4cendE)
_ZN40_INTERNAL_3cf23bae_4_k_cu_c172d0a4_104634cuda3std3__45__cpo4cendE:
	.zero		1
	.type		_ZN40_INTERNAL_3cf23bae_4_k_cu_c172d0a4_104634cuda3std6ranges3__45__cpo4swapE,@object
	.size		_ZN40_INTERNAL_3cf23bae_4_k_cu_c172d0a4_104634cuda3std6ranges3__45__cpo4swapE,(.L_10 - _ZN40_INTERNAL_3cf23bae_4_k_cu_c172d0a4_104634cuda3std6ranges3__45__cpo4swapE)
_ZN40_INTERNAL_3cf23bae_4_k_cu_c172d0a4_104634cuda3std6ranges3__45__cpo4swapE:
	.zero		1
.L_10:


//--------------------- .nv.constant0._ZN7cutlass13device_kernelINS_4gemm6kernel13GemmUniversalIN4cute5tupleIJiiiiEEENS1_10collective13CollectiveMmaINS1_35MainloopSm100TmaUmmaWarpSpecializedILi3ELi2ELi4ENS5_IJNS4_1CILi2EEENSA_ILi1EEESC_EEEEENS5_IJNSA_ILi64EEENSA_ILi128EEESG_EEEaNS5_IJlSC_lEEEaSI_NS4_8TiledMMAINS4_8MMA_AtomIJNS4_15SM100_MMA_S8_SSIaaiLi64ELi128ELNS4_4UMMA5MajorE0ELSN_0ELNSM_8SaturateE0EEEEEENS4_6LayoutINS5_IJSC_SC_SC_EEENS5_IJNSA_ILi0EEEST_ST_EEEEENS5_IJNS4_10UnderscoreESW_SW_EEEEENS4_13SM90_TMA_LOADENS4_14ComposedLayoutINS4_7SwizzleILi3ELi4ELi3EEENS4_18smem_ptr_flag_bitsILi8EEENSR_INS5_IJNSA_ILi8EEESG_EEENS5_IJSG_SC_EEEEEEEvNS4_8identityENS4_23SM90_TMA_LOAD_MULTICASTES19_vS1A_EENS_8epilogue10collective18CollectiveEpilogueINS1D_23Sm100TmaWarpSpecializedILi2ELi2ELi32ELb0ELb0EEEJSH_NS5_IJNSR_ISF_SC_EES1I_EEEaSI_aSI_NS1D_6fusion15FusionCallbacksIS1H_NS1K_17LinearCombinationIaiaiLNS_15FloatRoundStyleE2EEESH_S1J_JEEENS4_5SM1004TMEM4LOAD26SM100_TMEM_LOAD_16dp32b32xESZ_NS10_INS11_ILi2ELi4ELi3EEES14_NSR_INS5_IJS15_SF_EEENS5_IJSF_SC_EEEEEEENS4_39AutoVectorizingCopyWithAssumedAlignmentILi128EEENS4_14SM90_TMA_STOREES1Y_S20_S20_EEEvvEEEEvNT_6ParamsE --------------------------
	.section	.nv.constant0._ZN7cutlass13device_kernelINS_4gemm6kernel13GemmUniversalIN4cute5tupleIJiiiiEEENS1_10collective13CollectiveMmaINS1_35MainloopSm100TmaUmmaWarpSpecializedILi3ELi2ELi4ENS5_IJNS4_1CILi2EEENSA_ILi1EEESC_EEEEENS5_IJNSA_ILi64EEENSA_ILi128EEESG_EEEaNS5_IJlSC_lEEEaSI_NS4_8TiledMMAINS4_8MMA_AtomIJNS4_15SM100_MMA_S8_SSIaaiLi64ELi128ELNS4_4UMMA5MajorE0ELSN_0ELNSM_8SaturateE0EEEEEENS4_6LayoutINS5_IJSC_SC_SC_EEENS5_IJNSA_ILi0EEEST_ST_EEEEENS5_IJNS4_10UnderscoreESW_SW_EEEEENS4_13SM90_TMA_LOADENS4_14ComposedLayoutINS4_7SwizzleILi3ELi4ELi3EEENS4_18smem_ptr_flag_bitsILi8EEENSR_INS5_IJNSA_ILi8EEESG_EEENS5_IJSG_SC_EEEEEEEvNS4_8identityENS4_23SM90_TMA_LOAD_MULTICASTES19_vS1A_EENS_8epilogue10collective18CollectiveEpilogueINS1D_23Sm100TmaWarpSpecializedILi2ELi2ELi32ELb0ELb0EEEJSH_NS5_IJNSR_ISF_SC_EES1I_EEEaSI_aSI_NS1D_6fusion15FusionCallbacksIS1H_NS1K_17LinearCombinationIaiaiLNS_15FloatRoundStyleE2EEESH_S1J_JEEENS4_5SM1004TMEM4LOAD26SM100_TMEM_LOAD_16dp32b32xESZ_NS10_INS11_ILi2ELi4ELi3EEES14_NSR_INS5_IJS15_SF_EEENS5_IJSF_SC_EEEEEEENS4_39AutoVectorizingCopyWithAssumedAlignmentILi128EEENS4_14SM90_TMA_STOREES1Y_S20_S20_EEEvvEEEEvNT_6ParamsE,"a",@progbits
	.sectionflags	@""
	.align	4
.nv.constant0._ZN7cutlass13device_kernelINS_4gemm6kernel13GemmUniversalIN4cute5tupleIJiiiiEEENS1_10collective13CollectiveMmaINS1_35MainloopSm100TmaUmmaWarpSpecializedILi3ELi2ELi4ENS5_IJNS4_1CILi2EEENSA_ILi1EEESC_EEEEENS5_IJNSA_ILi64EEENSA_ILi128EEESG_EEEaNS5_IJlSC_lEEEaSI_NS4_8TiledMMAINS4_8MMA_AtomIJNS4_15SM100_MMA_S8_SSIaaiLi64ELi128ELNS4_4UMMA5MajorE0ELSN_0ELNSM_8SaturateE0EEEEEENS4_6LayoutINS5_IJSC_SC_SC_EEENS5_IJNSA_ILi0EEEST_ST_EEEEENS5_IJNS4_10UnderscoreESW_SW_EEEEENS4_13SM90_TMA_LOADENS4_14ComposedLayoutINS4_7SwizzleILi3ELi4ELi3EEENS4_18smem_ptr_flag_bitsILi8EEENSR_INS5_IJNSA_ILi8EEESG_EEENS5_IJSG_SC_EEEEEEEvNS4_8identityENS4_23SM90_TMA_LOAD_MULTICASTES19_vS1A_EENS_8epilogue10collective18CollectiveEpilogueINS1D_23Sm100TmaWarpSpecializedILi2ELi2ELi32ELb0ELb0EEEJSH_NS5_IJNSR_ISF_SC_EES1I_EEEaSI_aSI_NS1D_6fusion15FusionCallbacksIS1H_NS1K_17LinearCombinationIaiaiLNS_15FloatRoundStyleE2EEESH_S1J_JEEENS4_5SM1004TMEM4LOAD26SM100_TMEM_LOAD_16dp32b32xESZ_NS10_INS11_ILi2ELi4ELi3EEES14_NSR_INS5_IJS15_SF_EEENS5_IJSF_SC_EEEEEEENS4_39AutoVectorizingCopyWithAssumedAlignmentILi128EEENS4_14SM90_TMA_STOREES1Y_S20_S20_EEEvvEEEEvNT_6ParamsE:
	.zero		2944


//--------------------- SYMBOLS --------------------------

	.type		.nv.reservedSmem.offset0,@object
	.size		.nv.reservedSmem.offset0,0x4
	.type		.nv.reservedSmem.cap,@object
	.size		.nv.reservedSmem.cap,0x4
	.type		__assertfail,@function
